// auto-generated by cutlass_sweep.gemm — config: {"arch": "sm_100", "cluster_m": 2, "cluster_n": 1, "dtype": "bf16", "dtype_b": "bf16", "layout": "nt", "stages": 0, "tile_k": 32, "tile_m": 64, "tile_n": 192}
#include "cutlass/cutlass.h"
#include "cutlass/gemm/collective/collective_builder.hpp"
#include "cutlass/gemm/device/gemm_universal_adapter.h"
#include "cutlass/gemm/kernel/gemm_universal.hpp"
#include "cutlass/epilogue/collective/collective_builder.hpp"

using ElemA = cutlass::bfloat16_t;
using ElemB = cutlass::bfloat16_t;
using ElemCD = cutlass::bfloat16_t;
using Acc  = float;
using TileShape    = cute::Shape<cute::_64, cute::_192, cute::_32>;
using ClusterShape = cute::Shape<cute::_2, cute::_1, cute::_1>;

using CollectiveEpilogue = typename cutlass::epilogue::collective::CollectiveBuilder<
    cutlass::arch::Sm100, cutlass::arch::OpClassTensorOp,
    TileShape, ClusterShape,
    cutlass::epilogue::collective::EpilogueTileAuto,
    Acc, Acc,
    ElemCD, cutlass::layout::RowMajor, 128 / cutlass::sizeof_bits<ElemCD>::value,
    ElemCD, cutlass::layout::RowMajor, 128 / cutlass::sizeof_bits<ElemCD>::value,
    cutlass::epilogue::collective::EpilogueScheduleAuto
  >::CollectiveOp;

using CollectiveMainloop = typename cutlass::gemm::collective::CollectiveBuilder<
    cutlass::arch::Sm100, cutlass::arch::OpClassTensorOp,
    ElemA, cutlass::layout::RowMajor, 128 / cutlass::sizeof_bits<ElemA>::value,
    ElemB, cutlass::layout::ColumnMajor, 128 / cutlass::sizeof_bits<ElemB>::value,
    Acc,
    TileShape, ClusterShape,
    cutlass::gemm::collective::StageCountAutoCarveout<static_cast<int>(sizeof(typename CollectiveEpilogue::SharedStorage))>,
    cutlass::gemm::collective::KernelScheduleAuto
  >::CollectiveOp;

using GemmKernel = cutlass::gemm::kernel::GemmUniversal<
    cute::Shape<int,int,int,int>,
    CollectiveMainloop,
    CollectiveEpilogue
>;
using Gemm = cutlass::gemm::device::GemmUniversalAdapter<GemmKernel>;

// Force the device kernel symbol into the cubin without needing a host main.
auto* _anchor = &cutlass::device_kernel<GemmKernel>;


// ===== COMPILED SASS (sm_100a) =====

	.target	sm_100a

	.elftype	@"ET_EXEC"


//--------------------- .note.nv.tkinfo           --------------------------
	.section	.note.nv.tkinfo,"",@"SHT_NOTE"
	.sectionflags	@"SHF_NOTE_NV_TKINFO"
	.tkinfo
        /*0018*/ 	.word	0x00000002
        /*0030*/ 	.string	""
        /*0030*/ 	.string	"ptxas"
        /*0030*/ 	.string	"Cuda compilation tools, release 13.0, V13.0.88"
        /*0030*/ 	.string	"Build cuda_13.0.r13.0/compiler.36424714_0"
        /*0030*/ 	.string	"-arch sm_100a -m 64 "



//--------------------- .note.nv.cuinfo           --------------------------
	.section	.note.nv.cuinfo,"",@"SHT_NOTE"
	.sectionflags	@"SHF_NOTE_NV_CUINFO"
        /*0018*/ 	.short	0x0002
        /*001a*/ 	.short	0x0064
        /*001c*/ 	.short	0x0082
	.zero		2


//--------------------- .nv.info                  --------------------------
	.section	.nv.info,"",@"SHT_CUDA_INFO"
	.align	4


	//----- nvinfo : EIATTR_REGCOUNT
	.align		4
        /*0000*/ 	.byte	0x04, 0x2f
        /*0002*/ 	.short	(.L_19 - .L_18)
	.align		4
.L_18:
        /*0004*/ 	.word	index@(_ZN7cutlass13device_kernelINS_4gemm6kernel13GemmUniversalIN4cute5tupleIJiiiiEEENS1_10collective13CollectiveMmaINS1_35MainloopSm100TmaUmmaWarpSpecializedILi12ELi2ELi4ENS5_IJNS4_1CILi2EEENSA_ILi1EEESC_EEEEENS5_IJNSA_ILi64EEENSA_ILi192EEENSA_ILi32EEEEEENS_10bfloat16_tENS5_IJlSC_lEEESJ_SK_NS4_8TiledMMAINS4_8MMA_AtomIJNS4_20SM100_MMA_F16BF16_SSISJ_SJ_fLi64ELi192ELNS4_4UMMA5MajorE0ELSP_0ELNSO_7ScaleInE0ELSQ_0EEEEEENS4_6LayoutINS5_IJSC_SC_SC_EEENS5_IJNSA_ILi0EEESV_SV_EEEEENS5_IJNS4_10UnderscoreESY_SY_EEEEENS4_13SM90_TMA_LOADENS4_14ComposedLayoutINS4_7SwizzleILi2ELi4ELi3EEENS4_18smem_ptr_flag_bitsILi16EEENST_INS5_IJNSA_ILi8EEESH_EEENS5_IJSH_SC_EEEEEEEvNS4_8identityENS4_23SM90_TMA_LOAD_MULTICASTES1B_vS1C_EENS_8epilogue10collective18CollectiveEpilogueINS1F_23Sm100TmaWarpSpecializedILi3ELi2ELi32ELb1ELb0EEEJSI_NS5_IJNST_ISF_SC_EES1K_EEESJ_SK_SJ_SK_NS1F_6fusion15FusionCallbacksIS1J_NS1M_17LinearCombinationISJ_fSJ_fLNS_15FloatRoundStyleE2EEESI_S1L_JEEENS4_5SM1004TMEM4LOAD26SM100_TMEM_LOAD_16dp256b8xES11_NS12_INS13_ILi3ELi4ELi3EEES16_NST_INS5_IJS17_SF_EEENS5_IJSF_SC_EEEEEEENS4_17SM75_U32x4_LDSM_NENS4_14SM90_TMA_STOREES20_NS4_17SM90_U32x4_STSM_NENS4_39AutoVectorizingCopyWithAssumedAlignmentILi128EEEEEEvvEEEEvNT_6ParamsE)
        /*0008*/ 	.word	0x00000072


	//----- nvinfo : EIATTR_FRAME_SIZE
	.align		4
.L_19:
        /*000c*/ 	.byte	0x04, 0x11
        /*000e*/ 	.short	(.L_21 - .L_20)
	.align		4
.L_20:
        /*0010*/ 	.word	index@($__internal_2_$__cuda_sm10x_tcgen05_guardrail_trap_unallocated_columns_being_dealloced)
        /*0014*/ 	.word	0x00000000


	//----- nvinfo : EIATTR_FRAME_SIZE
	.align		4
.L_21:
        /*0018*/ 	.byte	0x04, 0x11
        /*001a*/ 	.short	(.L_23 - .L_22)
	.align		4
.L_22:
        /*001c*/ 	.word	index@($__internal_1_$__cuda_sm10x_tcgen05_guardrail_trap_phase_invalid_during_alloc)
        /*0020*/ 	.word	0x00000000


	//----- nvinfo : EIATTR_FRAME_SIZE
	.align		4
.L_23:
        /*0024*/ 	.byte	0x04, 0x11
        /*0026*/ 	.short	(.L_25 - .L_24)
	.align		4
.L_24:
        /*0028*/ 	.word	index@($__internal_0_$__cuda_sm10x_tcgen05_guardrail_trap_col_being_dealloced_not_returned_by_alloc)
        /*002c*/ 	.word	0x00000000


	//----- nvinfo : EIATTR_FRAME_SIZE
	.align		4
.L_25:
        /*0030*/ 	.byte	0x04, 0x11
        /*0032*/ 	.short	(.L_27 - .L_26)
	.align		4
.L_26:
        /*0034*/ 	.word	index@(_ZN7cutlass13device_kernelINS_4gemm6kernel13GemmUniversalIN4cute5tupleIJiiiiEEENS1_10collective13CollectiveMmaINS1_35MainloopSm100TmaUmmaWarpSpecializedILi12ELi2ELi4ENS5_IJNS4_1CILi2EEENSA_ILi1EEESC_EEEEENS5_IJNSA_ILi64EEENSA_ILi192EEENSA_ILi32EEEEEENS_10bfloat16_tENS5_IJlSC_lEEESJ_SK_NS4_8TiledMMAINS4_8MMA_AtomIJNS4_20SM100_MMA_F16BF16_SSISJ_SJ_fLi64ELi192ELNS4_4UMMA5MajorE0ELSP_0ELNSO_7ScaleInE0ELSQ_0EEEEEENS4_6LayoutINS5_IJSC_SC_SC_EEENS5_IJNSA_ILi0EEESV_SV_EEEEENS5_IJNS4_10UnderscoreESY_SY_EEEEENS4_13SM90_TMA_LOADENS4_14ComposedLayoutINS4_7SwizzleILi2ELi4ELi3EEENS4_18smem_ptr_flag_bitsILi16EEENST_INS5_IJNSA_ILi8EEESH_EEENS5_IJSH_SC_EEEEEEEvNS4_8identityENS4_23SM90_TMA_LOAD_MULTICASTES1B_vS1C_EENS_8epilogue10collective18CollectiveEpilogueINS1F_23Sm100TmaWarpSpecializedILi3ELi2ELi32ELb1ELb0EEEJSI_NS5_IJNST_ISF_SC_EES1K_EEESJ_SK_SJ_SK_NS1F_6fusion15FusionCallbacksIS1J_NS1M_17LinearCombinationISJ_fSJ_fLNS_15FloatRoundStyleE2EEESI_S1L_JEEENS4_5SM1004TMEM4LOAD26SM100_TMEM_LOAD_16dp256b8xES11_NS12_INS13_ILi3ELi4ELi3EEES16_NST_INS5_IJS17_SF_EEENS5_IJSF_SC_EEEEEEENS4_17SM75_U32x4_LDSM_NENS4_14SM90_TMA_STOREES20_NS4_17SM90_U32x4_STSM_NENS4_39AutoVectorizingCopyWithAssumedAlignmentILi128EEEEEEvvEEEEvNT_6ParamsE)
        /*0038*/ 	.word	0x00000000


	//----- nvinfo : EIATTR_MIN_STACK_SIZE
	.align		4
.L_27:
        /*003c*/ 	.byte	0x04, 0x12
        /*003e*/ 	.short	(.L_29 - .L_28)
	.align		4
.L_28:
        /*0040*/ 	.word	index@(_ZN7cutlass13device_kernelINS_4gemm6kernel13GemmUniversalIN4cute5tupleIJiiiiEEENS1_10collective13CollectiveMmaINS1_35MainloopSm100TmaUmmaWarpSpecializedILi12ELi2ELi4ENS5_IJNS4_1CILi2EEENSA_ILi1EEESC_EEEEENS5_IJNSA_ILi64EEENSA_ILi192EEENSA_ILi32EEEEEENS_10bfloat16_tENS5_IJlSC_lEEESJ_SK_NS4_8TiledMMAINS4_8MMA_AtomIJNS4_20SM100_MMA_F16BF16_SSISJ_SJ_fLi64ELi192ELNS4_4UMMA5MajorE0ELSP_0ELNSO_7ScaleInE0ELSQ_0EEEEEENS4_6LayoutINS5_IJSC_SC_SC_EEENS5_IJNSA_ILi0EEESV_SV_EEEEENS5_IJNS4_10UnderscoreESY_SY_EEEEENS4_13SM90_TMA_LOADENS4_14ComposedLayoutINS4_7SwizzleILi2ELi4ELi3EEENS4_18smem_ptr_flag_bitsILi16EEENST_INS5_IJNSA_ILi8EEESH_EEENS5_IJSH_SC_EEEEEEEvNS4_8identityENS4_23SM90_TMA_LOAD_MULTICASTES1B_vS1C_EENS_8epilogue10collective18CollectiveEpilogueINS1F_23Sm100TmaWarpSpecializedILi3ELi2ELi32ELb1ELb0EEEJSI_NS5_IJNST_ISF_SC_EES1K_EEESJ_SK_SJ_SK_NS1F_6fusion15FusionCallbacksIS1J_NS1M_17LinearCombinationISJ_fSJ_fLNS_15FloatRoundStyleE2EEESI_S1L_JEEENS4_5SM1004TMEM4LOAD26SM100_TMEM_LOAD_16dp256b8xES11_NS12_INS13_ILi3ELi4ELi3EEES16_NST_INS5_IJS17_SF_EEENS5_IJSF_SC_EEEEEEENS4_17SM75_U32x4_LDSM_NENS4_14SM90_TMA_STOREES20_NS4_17SM90_U32x4_STSM_NENS4_39AutoVectorizingCopyWithAssumedAlignmentILi128EEEEEEvvEEEEvNT_6ParamsE)
        /*0044*/ 	.word	0x00000000
.L_29:


//--------------------- .nv.compat                --------------------------
	.section	.nv.compat,"",@"SHT_CUDA_COMPAT_INFO"
	.align	4
        /*0000*/ 	.byte	0x02, 0x09, 0x01, 0x00, 0x02, 0x02, 0x02, 0x00, 0x02, 0x05, 0x05, 0x00, 0x03, 0x07, 0x01, 0x01
        /*0010*/ 	.byte	0x02, 0x03, 0x01, 0x00, 0x02, 0x06, 0x01, 0x00, 0x04, 0x0b, 0x08, 0x00, 0x09, 0x00, 0x00, 0x00
        /*0020*/ 	.byte	0x00, 0x00, 0x00, 0x00


//--------------------- .nv.info._ZN7cutlass13device_kernelINS_4gemm6kernel13GemmUniversalIN4cute5tupleIJiiiiEEENS1_10collective13CollectiveMmaINS1_35MainloopSm100TmaUmmaWarpSpecializedILi12ELi2ELi4ENS5_IJNS4_1CILi2EEENSA_ILi1EEESC_EEEEENS5_IJNSA_ILi64EEENSA_ILi192EEENSA_ILi32EEEEEENS_10bfloat16_tENS5_IJlSC_lEEESJ_SK_NS4_8TiledMMAINS4_8MMA_AtomIJNS4_20SM100_MMA_F16BF16_SSISJ_SJ_fLi64ELi192ELNS4_4UMMA5MajorE0ELSP_0ELNSO_7ScaleInE0ELSQ_0EEEEEENS4_6LayoutINS5_IJSC_SC_SC_EEENS5_IJNSA_ILi0EEESV_SV_EEEEENS5_IJNS4_10UnderscoreESY_SY_EEEEENS4_13SM90_TMA_LOADENS4_14ComposedLayoutINS4_7SwizzleILi2ELi4ELi3EEENS4_18smem_ptr_flag_bitsILi16EEENST_INS5_IJNSA_ILi8EEESH_EEENS5_IJSH_SC_EEEEEEEvNS4_8identityENS4_23SM90_TMA_LOAD_MULTICASTES1B_vS1C_EENS_8epilogue10collective18CollectiveEpilogueINS1F_23Sm100TmaWarpSpecializedILi3ELi2ELi32ELb1ELb0EEEJSI_NS5_IJNST_ISF_SC_EES1K_EEESJ_SK_SJ_SK_NS1F_6fusion15FusionCallbacksIS1J_NS1M_17LinearCombinationISJ_fSJ_fLNS_15FloatRoundStyleE2EEESI_S1L_JEEENS4_5SM1004TMEM4LOAD26SM100_TMEM_LOAD_16dp256b8xES11_NS12_INS13_ILi3ELi4ELi3EEES16_NST_INS5_IJS17_SF_EEENS5_IJSF_SC_EEEEEEENS4_17SM75_U32x4_LDSM_NENS4_14SM90_TMA_STOREES20_NS4_17SM90_U32x4_STSM_NENS4_39AutoVectorizingCopyWithAssumedAlignmentILi128EEEEEEvvEEEEvNT_6ParamsE --------------------------
	.section	.nv.info._ZN7cutlass13device_kernelINS_4gemm6kernel13GemmUniversalIN4cute5tupleIJiiiiEEENS1_10collective13CollectiveMmaINS1_35MainloopSm100TmaUmmaWarpSpecializedILi12ELi2ELi4ENS5_IJNS4_1CILi2EEENSA_ILi1EEESC_EEEEENS5_IJNSA_ILi64EEENSA_ILi192EEENSA_ILi32EEEEEENS_10bfloat16_tENS5_IJlSC_lEEESJ_SK_NS4_8TiledMMAINS4_8MMA_AtomIJNS4_20SM100_MMA_F16BF16_SSISJ_SJ_fLi64ELi192ELNS4_4UMMA5MajorE0ELSP_0ELNSO_7ScaleInE0ELSQ_0EEEEEENS4_6LayoutINS5_IJSC_SC_SC_EEENS5_IJNSA_ILi0EEESV_SV_EEEEENS5_IJNS4_10UnderscoreESY_SY_EEEEENS4_13SM90_TMA_LOADENS4_14ComposedLayoutINS4_7SwizzleILi2ELi4ELi3EEENS4_18smem_ptr_flag_bitsILi16EEENST_INS5_IJNSA_ILi8EEESH_EEENS5_IJSH_SC_EEEEEEEvNS4_8identityENS4_23SM90_TMA_LOAD_MULTICASTES1B_vS1C_EENS_8epilogue10collective18CollectiveEpilogueINS1F_23Sm100TmaWarpSpecializedILi3ELi2ELi32ELb1ELb0EEEJSI_NS5_IJNST_ISF_SC_EES1K_EEESJ_SK_SJ_SK_NS1F_6fusion15FusionCallbacksIS1J_NS1M_17LinearCombinationISJ_fSJ_fLNS_15FloatRoundStyleE2EEESI_S1L_JEEENS4_5SM1004TMEM4LOAD26SM100_TMEM_LOAD_16dp256b8xES11_NS12_INS13_ILi3ELi4ELi3EEES16_NST_INS5_IJS17_SF_EEENS5_IJSF_SC_EEEEEEENS4_17SM75_U32x4_LDSM_NENS4_14SM90_TMA_STOREES20_NS4_17SM90_U32x4_STSM_NENS4_39AutoVectorizingCopyWithAssumedAlignmentILi128EEEEEEvvEEEEvNT_6ParamsE,"",@"SHT_CUDA_INFO"
	.sectionflags	@""
	.align	4


	//----- nvinfo : EIATTR_CUDA_API_VERSION
	.align		4
        /*0000*/ 	.byte	0x04, 0x37
        /*0002*/ 	.short	(.L_31 - .L_30)
.L_30:
        /*0004*/ 	.word	0x00000082


	//----- nvinfo : EIATTR_KPARAM_INFO
	.align		4
.L_31:
        /*0008*/ 	.byte	0x04, 0x17
        /*000a*/ 	.short	(.L_33 - .L_32)
.L_32:
        /*000c*/ 	.word	0x00000000
        /*0010*/ 	.short	0x0000
        /*0012*/ 	.short	0x0000
        /*0014*/ 	.byte	0x00, 0xf0, 0x01, 0x20


	//----- nvinfo : EIATTR_AT_ENTRY_FRAGMENTS
	.align		4
.L_33:
        /*0018*/ 	.byte	0x04, 0x4f
        /*001a*/ 	.short	(.L_35 - .L_34)


	//   ....[0]....
.L_34:
        /*001c*/ 	.word	0x00000006


	//----- nvinfo : EIATTR_RESERVED_SMEM_USED
	.align		4
.L_35:
        /*0020*/ 	.byte	0x01, 0x41
	.zero		2


	//----- nvinfo : EIATTR_SPARSE_MMA_MASK
	.align		4
        /*0024*/ 	.byte	0x03, 0x50
        /*0026*/ 	.short	0x0000


	//----- nvinfo : EIATTR_TCGEN05_1CTA_USED
	.align		4
        /*0028*/ 	.byte	0x01, 0x51
	.zero		2


	//----- nvinfo : EIATTR_MAXREG_COUNT
	.align		4
        /*002c*/ 	.byte	0x03, 0x1b
        /*002e*/ 	.short	0x00ff


	//----- nvinfo : EIATTR_NUM_BARRIERS
	.align		4
        /*0030*/ 	.byte	0x02, 0x4c
        /*0032*/ 	.byte	0x07
	.zero		1


	//----- nvinfo : EIATTR_EXTERNS
	.align		4
        /*0034*/ 	.byte	0x04, 0x0f
        /*0036*/ 	.short	(.L_37 - .L_36)


	//   ....[0]....
	.align		4
.L_36:
        /*0038*/ 	.word	index@(__assertfail)


	//----- nvinfo : EIATTR_MERCURY_ISA_VERSION
	.align		4
.L_37:
        /*003c*/ 	.byte	0x03, 0x5f
        /*003e*/ 	.short	0x0101


	//----- nvinfo : EIATTR_INT_WARP_WIDE_INSTR_OFFSETS
	.align		4
        /*0040*/ 	.byte	0x04, 0x31
        /*0042*/ 	.short	(.L_39 - .L_38)


	//   ....[0]....
.L_38:
        /*0044*/ 	.word	0x000041d0


	//   ....[1]....
        /*0048*/ 	.word	0x000041f0


	//   ....[2]....
        /*004c*/ 	.word	0x00004220


	//   ....[3]....
        /*0050*/ 	.word	0x00004e10


	//   ....[4]....
        /*0054*/ 	.word	0x00004e70


	//   ....[5]....
        /*0058*/ 	.word	0x00004f60


	//   ....[6]....
        /*005c*/ 	.word	0x00004ff0


	//   ....[7]....
        /*0060*/ 	.word	0x000050e0


	//   ....[8]....
        /*0064*/ 	.word	0x00005190


	//----- nvinfo : EIATTR_COOP_GROUP_MASK_REGIDS
	.align		4
.L_39:
        /*0068*/ 	.byte	0x04, 0x29
        /*006a*/ 	.short	(.L_41 - .L_40)


	//   ....[0]....
.L_40:
        /*006c*/ 	.word	0xffffffff


	//   ....[1]....
        /*0070*/ 	.word	0xffffffff


	//   ....[2]....
        /*0074*/ 	.word	0xffffffff


	//   ....[3]....
        /*0078*/ 	.word	0xffffffff


	//   ....[4]....
        /*007c*/ 	.word	0xffffffff


	//   ....[5]....
        /*0080*/ 	.word	0xffffffff


	//   ....[6]....
        /*0084*/ 	.word	0xffffffff


	//   ....[7]....
        /*0088*/ 	.word	0xffffffff


	//   ....[8]....
        /*008c*/ 	.word	0xffffffff


	//   ....[9]....
        /*0090*/ 	.word	0xffffffff


	//   ....[10]....
        /*0094*/ 	.word	0xffffffff


	//   ....[11]....
        /*0098*/ 	.word	0xffffffff


	//   ....[12]....
        /*009c*/ 	.word	0xffffffff


	//   ....[13]....
        /*00a0*/ 	.word	0xffffffff


	//----- nvinfo : EIATTR_COOP_GROUP_INSTR_OFFSETS
	.align		4
.L_41:
        /*00a4*/ 	.byte	0x04, 0x28
        /*00a6*/ 	.short	(.L_43 - .L_42)


	//   ....[0]....
.L_42:
        /*00a8*/ 	.word	0x00000080


	//   ....[1]....
        /*00ac*/ 	.word	0x000004f0


	//   ....[2]....
        /*00b0*/ 	.word	0x000007b0


	//   ....[3]....
        /*00b4*/ 	.word	0x00000930


	//   ....[4]....
        /*00b8*/ 	.word	0x00000a30


	//   ....[5]....
        /*00bc*/ 	.word	0x00000ba0


	//   ....[6]....
        /*00c0*/ 	.word	0x00000d40


	//   ....[7]....
        /*00c4*/ 	.word	0x00000f00


	//   ....[8]....
        /*00c8*/ 	.word	0x00002150


	//   ....[9]....
        /*00cc*/ 	.word	0x000034b0


	//   ....[10]....
        /*00d0*/ 	.word	0x000036c0


	//   ....[11]....
        /*00d4*/ 	.word	0x000036f0


	//   ....[12]....
        /*00d8*/ 	.word	0x000040b0


	//   ....[13]....
        /*00dc*/ 	.word	0x000042e0


	//----- nvinfo : EIATTR_VRC_CTA_INIT_COUNT
	.align		4
.L_43:
        /*00e0*/ 	.byte	0x02, 0x4a
        /*00e2*/ 	.byte	0x80
	.zero		1


	//----- nvinfo : EIATTR_SYSCALL_OFFSETS
	.align		4
        /*00e4*/ 	.byte	0x04, 0x46
        /*00e6*/ 	.short	(.L_45 - .L_44)


	//   ....[0]....
.L_44:
        /*00e8*/ 	.word	0x00005df0


	//   ....[1]....
        /*00ec*/ 	.word	0x00005ee0


	//   ....[2]....
        /*00f0*/ 	.word	0x00006740


	//   ....[3]....
        /*00f4*/ 	.word	0x00007410


	//   ....[4]....
        /*00f8*/ 	.word	0x000080a0


	//----- nvinfo : EIATTR_MBARRIER_INSTR_OFFSETS
	.align		4
.L_45:
        /*00fc*/ 	.byte	0x04, 0x39
        /*00fe*/ 	.short	(.L_47 - .L_46)


	//   ....[0]....
.L_46:
        /*0100*/ 	.word	0x00000610
        /*0104*/ 	.word	0x000000ff
        /*0108*/ 	.word	0x00000000
        /*010c*/ 	.short	0x0100
        /*010e*/ 	.byte	0x04
	.zero		1


	//   ....[1]....
        /*0110*/ 	.word	0x00000620
        /*0114*/ 	.word	0x000000ff
        /*0118*/ 	.word	0x00000060
        /*011c*/ 	.short	0x0100
        /*011e*/ 	.byte	0x04
	.zero		1


	//   ....[2]....
        /*0120*/ 	.word	0x00000630
        /*0124*/ 	.word	0x000000ff
        /*0128*/ 	.word	0x00000008
        /*012c*/ 	.short	0x0100
        /*012e*/ 	.byte	0x04
	.zero		1


	//   ....[3]....
        /*0130*/ 	.word	0x00000640
        /*0134*/ 	.word	0x000000ff
        /*0138*/ 	.word	0x00000068
        /*013c*/ 	.short	0x0100
        /*013e*/ 	.byte	0x04
	.zero		1


	//   ....[4]....
        /*0140*/ 	.word	0x00000650
        /*0144*/ 	.word	0x000000ff
        /*0148*/ 	.word	0x00000010
        /*014c*/ 	.short	0x0100
        /*014e*/ 	.byte	0x04
	.zero		1


	//   ....[5]....
        /*0150*/ 	.word	0x00000660
        /*0154*/ 	.word	0x000000ff
        /*0158*/ 	.word	0x00000070
        /*015c*/ 	.short	0x0100
        /*015e*/ 	.byte	0x04
	.zero		1


	//   ....[6]....
        /*0160*/ 	.word	0x00000670
        /*0164*/ 	.word	0x000000ff
        /*0168*/ 	.word	0x00000018
        /*016c*/ 	.short	0x0100
        /*016e*/ 	.byte	0x04
	.zero		1


	//   ....[7]....
        /*0170*/ 	.word	0x00000680
        /*0174*/ 	.word	0x000000ff
        /*0178*/ 	.word	0x00000078
        /*017c*/ 	.short	0x0100
        /*017e*/ 	.byte	0x04
	.zero		1


	//   ....[8]....
        /*0180*/ 	.word	0x00000690
        /*0184*/ 	.word	0x000000ff
        /*0188*/ 	.word	0x00000020
        /*018c*/ 	.short	0x0100
        /*018e*/ 	.byte	0x04
	.zero		1


	//   ....[9]....
        /*0190*/ 	.word	0x000006a0
        /*0194*/ 	.word	0x000000ff
        /*0198*/ 	.word	0x00000080
        /*019c*/ 	.short	0x0100
        /*019e*/ 	.byte	0x04
	.zero		1


	//   ....[10]....
        /*01a0*/ 	.word	0x000006b0
        /*01a4*/ 	.word	0x000000ff
        /*01a8*/ 	.word	0x00000028
        /*01ac*/ 	.short	0x0100
        /*01ae*/ 	.byte	0x04
	.zero		1


	//   ....[11]....
        /*01b0*/ 	.word	0x000006c0
        /*01b4*/ 	.word	0x000000ff
        /*01b8*/ 	.word	0x00000088
        /*01bc*/ 	.short	0x0100
        /*01be*/ 	.byte	0x04
	.zero		1


	//   ....[12]....
        /*01c0*/ 	.word	0x000006d0
        /*01c4*/ 	.word	0x000000ff
        /*01c8*/ 	.word	0x00000030
        /*01cc*/ 	.short	0x0100
        /*01ce*/ 	.byte	0x04
	.zero		1


	//   ....[13]....
        /*01d0*/ 	.word	0x000006e0
        /*01d4*/ 	.word	0x000000ff
        /*01d8*/ 	.word	0x00000090
        /*01dc*/ 	.short	0x0100
        /*01de*/ 	.byte	0x04
	.zero		1


	//   ....[14]....
        /*01e0*/ 	.word	0x000006f0
        /*01e4*/ 	.word	0x000000ff
        /*01e8*/ 	.word	0x00000038
        /*01ec*/ 	.short	0x0100
        /*01ee*/ 	.byte	0x04
	.zero		1


	//   ....[15]....
        /*01f0*/ 	.word	0x00000700
        /*01f4*/ 	.word	0x000000ff
        /*01f8*/ 	.word	0x00000098
        /*01fc*/ 	.short	0x0100
        /*01fe*/ 	.byte	0x04
	.zero		1


	//   ....[16]....
        /*0200*/ 	.word	0x00000710
        /*0204*/ 	.word	0x000000ff
        /*0208*/ 	.word	0x00000040
        /*020c*/ 	.short	0x0100
        /*020e*/ 	.byte	0x04
	.zero		1


	//   ....[17]....
        /*0210*/ 	.word	0x00000720
        /*0214*/ 	.word	0x000000ff
        /*0218*/ 	.word	0x000000a0
        /*021c*/ 	.short	0x0100
        /*021e*/ 	.byte	0x04
	.zero		1


	//   ....[18]....
        /*0220*/ 	.word	0x00000730
        /*0224*/ 	.word	0x000000ff
        /*0228*/ 	.word	0x00000048
        /*022c*/ 	.short	0x0100
        /*022e*/ 	.byte	0x04
	.zero		1


	//   ....[19]....
        /*0230*/ 	.word	0x00000740
        /*0234*/ 	.word	0x000000ff
        /*0238*/ 	.word	0x000000a8
        /*023c*/ 	.short	0x0100
        /*023e*/ 	.byte	0x04
	.zero		1


	//   ....[20]....
        /*0240*/ 	.word	0x00000750
        /*0244*/ 	.word	0x000000ff
        /*0248*/ 	.word	0x00000050
        /*024c*/ 	.short	0x0100
        /*024e*/ 	.byte	0x04
	.zero		1


	//   ....[21]....
        /*0250*/ 	.word	0x00000760
        /*0254*/ 	.word	0x000000ff
        /*0258*/ 	.word	0x000000b0
        /*025c*/ 	.short	0x0100
        /*025e*/ 	.byte	0x04
	.zero		1


	//   ....[22]....
        /*0260*/ 	.word	0x00000770
        /*0264*/ 	.word	0x000000ff
        /*0268*/ 	.word	0x00000058
        /*026c*/ 	.short	0x0100
        /*026e*/ 	.byte	0x04
	.zero		1


	//   ....[23]....
        /*0270*/ 	.word	0x00000780
        /*0274*/ 	.word	0x000000ff
        /*0278*/ 	.word	0x000000b8
        /*027c*/ 	.short	0x0100
        /*027e*/ 	.byte	0x04
	.zero		1


	//   ....[24]....
        /*0280*/ 	.word	0x000008c0
        /*0284*/ 	.word	0x000000ff
        /*0288*/ 	.word	0x000000c0
        /*028c*/ 	.short	0x0100
        /*028e*/ 	.byte	0x04
	.zero		1


	//   ....[25]....
        /*0290*/ 	.word	0x000008d0
        /*0294*/ 	.word	0x000000ff
        /*0298*/ 	.word	0x000000d8
        /*029c*/ 	.short	0x0100
        /*029e*/ 	.byte	0x04
	.zero		1


	//   ....[26]....
        /*02a0*/ 	.word	0x000008e0
        /*02a4*/ 	.word	0x000000ff
        /*02a8*/ 	.word	0x000000c8
        /*02ac*/ 	.short	0x0100
        /*02ae*/ 	.byte	0x04
	.zero		1


	//   ....[27]....
        /*02b0*/ 	.word	0x000008f0
        /*02b4*/ 	.word	0x000000ff
        /*02b8*/ 	.word	0x000000e0
        /*02bc*/ 	.short	0x0100
        /*02be*/ 	.byte	0x04
	.zero		1


	//   ....[28]....
        /*02c0*/ 	.word	0x00000900
        /*02c4*/ 	.word	0x000000ff
        /*02c8*/ 	.word	0x000000d0
        /*02cc*/ 	.short	0x0100
        /*02ce*/ 	.byte	0x04
	.zero		1


	//   ....[29]....
        /*02d0*/ 	.word	0x00000910
        /*02d4*/ 	.word	0x000000ff
        /*02d8*/ 	.word	0x000000e8
        /*02dc*/ 	.short	0x0100
        /*02de*/ 	.byte	0x04
	.zero		1


	//   ....[30]....
        /*02e0*/ 	.word	0x00000a00
        /*02e4*/ 	.word	0x000000ff
        /*02e8*/ 	.word	0x000000f0
        /*02ec*/ 	.short	0x0100
        /*02ee*/ 	.byte	0x06
	.zero		1


	//   ....[31]....
        /*02f0*/ 	.word	0x00000a10
        /*02f4*/ 	.word	0x000000ff
        /*02f8*/ 	.word	0x000000f8
        /*02fc*/ 	.short	0x0100
        /*02fe*/ 	.byte	0x06
	.zero		1


	//   ....[32]....
        /*0300*/ 	.word	0x00000b50
        /*0304*/ 	.word	0x000000ff
        /*0308*/ 	.word	0x00000100
        /*030c*/ 	.short	0x0100
        /*030e*/ 	.byte	0x06
	.zero		1


	//   ....[33]....
        /*0310*/ 	.word	0x00000b60
        /*0314*/ 	.word	0x000000ff
        /*0318*/ 	.word	0x00000110
        /*031c*/ 	.short	0x0100
        /*031e*/ 	.byte	0x06
	.zero		1


	//   ....[34]....
        /*0320*/ 	.word	0x00000b70
        /*0324*/ 	.word	0x000000ff
        /*0328*/ 	.word	0x00000108
        /*032c*/ 	.short	0x0100
        /*032e*/ 	.byte	0x06
	.zero		1


	//   ....[35]....
        /*0330*/ 	.word	0x00000b80
        /*0334*/ 	.word	0x000000ff
        /*0338*/ 	.word	0x00000118
        /*033c*/ 	.short	0x0100
        /*033e*/ 	.byte	0x06
	.zero		1


	//   ....[36]....
        /*0340*/ 	.word	0x00000cb0
        /*0344*/ 	.word	0x000000ff
        /*0348*/ 	.word	0x00000120
        /*034c*/ 	.short	0x0100
        /*034e*/ 	.byte	0x04
	.zero		1


	//   ....[37]....
        /*0350*/ 	.word	0x00000cc0
        /*0354*/ 	.word	0x000000ff
        /*0358*/ 	.word	0x00000140
        /*035c*/ 	.short	0x0100
        /*035e*/ 	.byte	0x04
	.zero		1


	//   ....[38]....
        /*0360*/ 	.word	0x00000cd0
        /*0364*/ 	.word	0x000000ff
        /*0368*/ 	.word	0x00000128
        /*036c*/ 	.short	0x0100
        /*036e*/ 	.byte	0x04
	.zero		1


	//   ....[39]....
        /*0370*/ 	.word	0x00000ce0
        /*0374*/ 	.word	0x000000ff
        /*0378*/ 	.word	0x00000148
        /*037c*/ 	.short	0x0100
        /*037e*/ 	.byte	0x04
	.zero		1


	//   ....[40]....
        /*0380*/ 	.word	0x00000cf0
        /*0384*/ 	.word	0x000000ff
        /*0388*/ 	.word	0x00000130
        /*038c*/ 	.short	0x0100
        /*038e*/ 	.byte	0x04
	.zero		1


	//   ....[41]....
        /*0390*/ 	.word	0x00000d00
        /*0394*/ 	.word	0x000000ff
        /*0398*/ 	.word	0x00000150
        /*039c*/ 	.short	0x0100
        /*039e*/ 	.byte	0x04
	.zero		1


	//   ....[42]....
        /*03a0*/ 	.word	0x00000d10
        /*03a4*/ 	.word	0x000000ff
        /*03a8*/ 	.word	0x00000138
        /*03ac*/ 	.short	0x0100
        /*03ae*/ 	.byte	0x04
	.zero		1


	//   ....[43]....
        /*03b0*/ 	.word	0x00000d20
        /*03b4*/ 	.word	0x000000ff
        /*03b8*/ 	.word	0x00000158
        /*03bc*/ 	.short	0x0100
        /*03be*/ 	.byte	0x04
	.zero		1


	//   ....[44]....
        /*03c0*/ 	.word	0x00000e10
        /*03c4*/ 	.word	0x000000ff
        /*03c8*/ 	.word	0x00000160
        /*03cc*/ 	.short	0x0100
        /*03ce*/ 	.byte	0x04
	.zero		1


	//   ....[45]....
        /*03d0*/ 	.word	0x00000e20
        /*03d4*/ 	.word	0x000000ff
        /*03d8*/ 	.word	0x00000170
        /*03dc*/ 	.short	0x0100
        /*03de*/ 	.byte	0x04
	.zero		1


	//   ....[46]....
        /*03e0*/ 	.word	0x00000e30
        /*03e4*/ 	.word	0x000000ff
        /*03e8*/ 	.word	0x00000168
        /*03ec*/ 	.short	0x0100
        /*03ee*/ 	.byte	0x04
	.zero		1


	//   ....[47]....
        /*03f0*/ 	.word	0x00000e40
        /*03f4*/ 	.word	0x000000ff
        /*03f8*/ 	.word	0x00000178
        /*03fc*/ 	.short	0x0100
        /*03fe*/ 	.byte	0x04
	.zero		1


	//   ....[48]....
        /*0400*/ 	.word	0x000019f0
        /*0404*/ 	.word	0x00000000
        /*0408*/ 	.word	0x00000170
        /*040c*/ 	.short	0x010a
        /*040e*/ 	.byte	0xff
	.zero		1


	//   ....[49]....
        /*0410*/ 	.word	0x00001a10
        /*0414*/ 	.word	0x00000000
        /*0418*/ 	.word	0x00000160
        /*041c*/ 	.short	0x0101
        /*041e*/ 	.byte	0xff
	.zero		1


	//   ....[50]....
        /*0420*/ 	.word	0x00001ad0
        /*0424*/ 	.word	0x000000ff
        /*0428*/ 	.word	0x00000060
        /*042c*/ 	.short	0x010a
        /*042e*/ 	.byte	0x06
	.zero		1


	//   ....[51]....
        /*0430*/ 	.word	0x00001b50
        /*0434*/ 	.word	0x000000ff
        /*0438*/ 	.word	0x00000060
        /*043c*/ 	.short	0x010a
        /*043e*/ 	.byte	0x21
	.zero		1


	//   ....[52]....
        /*0440*/ 	.word	0x00001ce0
        /*0444*/ 	.word	0x000000ff
        /*0448*/ 	.word	0x00000060
        /*044c*/ 	.short	0x010a
        /*044e*/ 	.byte	0x06
	.zero		1


	//   ....[53]....
        /*0450*/ 	.word	0x00001e10
        /*0454*/ 	.word	0x000000ff
        /*0458*/ 	.word	0x000000f8
        /*045c*/ 	.short	0x0101
        /*045e*/ 	.byte	0x0f
	.zero		1


	//   ....[54]....
        /*0460*/ 	.word	0x00001e30
        /*0464*/ 	.word	0x000000ff
        /*0468*/ 	.word	0x00000060
        /*046c*/ 	.short	0x010a
        /*046e*/ 	.byte	0x06
	.zero		1


	//   ....[55]....
        /*0470*/ 	.word	0x00001eb0
        /*0474*/ 	.word	0x000000ff
        /*0478*/ 	.word	0x00000060
        /*047c*/ 	.short	0x010a
        /*047e*/ 	.byte	0x09
	.zero		1


	//   ....[56]....
        /*0480*/ 	.word	0x00002040
        /*0484*/ 	.word	0x000000ff
        /*0488*/ 	.word	0x00000060
        /*048c*/ 	.short	0x010a
        /*048e*/ 	.byte	0x07
	.zero		1


	//   ....[57]....
        /*0490*/ 	.word	0x00002180
        /*0494*/ 	.word	0x00000003
        /*0498*/ 	.word	0x00000100
        /*049c*/ 	.short	0x010a
        /*049e*/ 	.byte	0xff
	.zero		1


	//   ....[58]....
        /*04a0*/ 	.word	0x000022d0
        /*04a4*/ 	.word	0x00000000
        /*04a8*/ 	.word	0x00000000
        /*04ac*/ 	.short	0x0101
        /*04ae*/ 	.byte	0xff
	.zero		1


	//   ....[59]....
        /*04b0*/ 	.word	0x00002880
        /*04b4*/ 	.word	0x000000ff
        /*04b8*/ 	.word	0x00000000
        /*04bc*/ 	.short	0x010a
        /*04be*/ 	.byte	0x04
	.zero		1


	//   ....[60]....
        /*04c0*/ 	.word	0x00002910
        /*04c4*/ 	.word	0x000000ff
        /*04c8*/ 	.word	0x00000000
        /*04cc*/ 	.short	0x010a
        /*04ce*/ 	.byte	0x05
	.zero		1


	//   ....[61]....
        /*04d0*/ 	.word	0x000029a0
        /*04d4*/ 	.word	0x000000ff
        /*04d8*/ 	.word	0x00000000
        /*04dc*/ 	.short	0x010a
        /*04de*/ 	.byte	0x05
	.zero		1


	//   ....[62]....
        /*04e0*/ 	.word	0x00002a30
        /*04e4*/ 	.word	0x000000ff
        /*04e8*/ 	.word	0x00000000
        /*04ec*/ 	.short	0x010a
        /*04ee*/ 	.byte	0x05
	.zero		1


	//   ....[63]....
        /*04f0*/ 	.word	0x00002ac0
        /*04f4*/ 	.word	0x000000ff
        /*04f8*/ 	.word	0x00000000
        /*04fc*/ 	.short	0x010a
        /*04fe*/ 	.byte	0x05
	.zero		1


	//   ....[64]....
        /*0500*/ 	.word	0x00002b50
        /*0504*/ 	.word	0x000000ff
        /*0508*/ 	.word	0x00000000
        /*050c*/ 	.short	0x010a
        /*050e*/ 	.byte	0x05
	.zero		1


	//   ....[65]....
        /*0510*/ 	.word	0x00002be0
        /*0514*/ 	.word	0x000000ff
        /*0518*/ 	.word	0x00000000
        /*051c*/ 	.short	0x010a
        /*051e*/ 	.byte	0x05
	.zero		1


	//   ....[66]....
        /*0520*/ 	.word	0x00002c70
        /*0524*/ 	.word	0x000000ff
        /*0528*/ 	.word	0x00000000
        /*052c*/ 	.short	0x010a
        /*052e*/ 	.byte	0x05
	.zero		1


	//   ....[67]....
        /*0530*/ 	.word	0x00002d00
        /*0534*/ 	.word	0x000000ff
        /*0538*/ 	.word	0x00000000
        /*053c*/ 	.short	0x010a
        /*053e*/ 	.byte	0x05
	.zero		1


	//   ....[68]....
        /*0540*/ 	.word	0x00002d90
        /*0544*/ 	.word	0x000000ff
        /*0548*/ 	.word	0x00000000
        /*054c*/ 	.short	0x010a
        /*054e*/ 	.byte	0x05
	.zero		1


	//   ....[69]....
        /*0550*/ 	.word	0x00002e20
        /*0554*/ 	.word	0x000000ff
        /*0558*/ 	.word	0x00000000
        /*055c*/ 	.short	0x010a
        /*055e*/ 	.byte	0x05
	.zero		1


	//   ....[70]....
        /*0560*/ 	.word	0x00002ec0
        /*0564*/ 	.word	0x00000000
        /*0568*/ 	.word	0x00000000
        /*056c*/ 	.short	0x010a
        /*056e*/ 	.byte	0xff
	.zero		1


	//   ....[71]....
        /*0570*/ 	.word	0x00003000
        /*0574*/ 	.word	0x00000002
        /*0578*/ 	.word	0x00000160
        /*057c*/ 	.short	0x010a
        /*057e*/ 	.byte	0xff
	.zero		1


	//   ....[72]....
        /*0580*/ 	.word	0x00003060
        /*0584*/ 	.word	0x00000004
        /*0588*/ 	.word	0x00000000
        /*058c*/ 	.short	0x0101
        /*058e*/ 	.byte	0xff
	.zero		1


	//   ....[73]....
        /*0590*/ 	.word	0x00003080
        /*0594*/ 	.word	0x000000ff
        /*0598*/ 	.word	0x00000110
        /*059c*/ 	.short	0x010a
        /*059e*/ 	.byte	0x04
	.zero		1


	//   ....[74]....
        /*05a0*/ 	.word	0x000031a0
        /*05a4*/ 	.word	0x00000002
        /*05a8*/ 	.word	0x00000100
        /*05ac*/ 	.short	0x010a
        /*05ae*/ 	.byte	0xff
	.zero		1


	//   ....[75]....
        /*05b0*/ 	.word	0x000032b0
        /*05b4*/ 	.word	0x00000002
        /*05b8*/ 	.word	0x00000000
        /*05bc*/ 	.short	0x0101
        /*05be*/ 	.byte	0xff
	.zero		1


	//   ....[76]....
        /*05c0*/ 	.word	0x00003340
        /*05c4*/ 	.word	0x000000ff
        /*05c8*/ 	.word	0x00000110
        /*05cc*/ 	.short	0x0106
        /*05ce*/ 	.byte	0x04
	.zero		1


	//   ....[77]....
        /*05d0*/ 	.word	0x00003360
        /*05d4*/ 	.word	0x000000ff
        /*05d8*/ 	.word	0x00000110
        /*05dc*/ 	.short	0x010a
        /*05de*/ 	.byte	0x04
	.zero		1


	//   ....[78]....
        /*05e0*/ 	.word	0x000033f0
        /*05e4*/ 	.word	0x000000ff
        /*05e8*/ 	.word	0x00000110
        /*05ec*/ 	.short	0x0106
        /*05ee*/ 	.byte	0x07
	.zero		1


	//   ....[79]....
        /*05f0*/ 	.word	0x00003430
        /*05f4*/ 	.word	0x00000000
        /*05f8*/ 	.word	0x00000110
        /*05fc*/ 	.short	0x010a
        /*05fe*/ 	.byte	0xff
	.zero		1


	//   ....[80]....
        /*0600*/ 	.word	0x00003950
        /*0604*/ 	.word	0x00000000
        /*0608*/ 	.word	0x00000100
        /*060c*/ 	.short	0x010a
        /*060e*/ 	.byte	0xff
	.zero		1


	//   ....[81]....
        /*0610*/ 	.word	0x00003a50
        /*0614*/ 	.word	0x00000003
        /*0618*/ 	.word	0x00000000
        /*061c*/ 	.short	0x0101
        /*061e*/ 	.byte	0xff
	.zero		1


	//   ....[82]....
        /*0620*/ 	.word	0x00003a60
        /*0624*/ 	.word	0x000000ff
        /*0628*/ 	.word	0x00000000
        /*062c*/ 	.short	0x010a
        /*062e*/ 	.byte	0x05
	.zero		1


	//   ....[83]....
        /*0630*/ 	.word	0x00003ae0
        /*0634*/ 	.word	0x000000ff
        /*0638*/ 	.word	0x00000140
        /*063c*/ 	.short	0x010a
        /*063e*/ 	.byte	0x17
	.zero		1


	//   ....[84]....
        /*0640*/ 	.word	0x00003bb0
        /*0644*/ 	.word	0x000000ff
        /*0648*/ 	.word	0x00000000
        /*064c*/ 	.short	0x010a
        /*064e*/ 	.byte	0x07
	.zero		1


	//   ....[85]....
        /*0650*/ 	.word	0x00003cf0
        /*0654*/ 	.word	0x000000ff
        /*0658*/ 	.word	0x00000000
        /*065c*/ 	.short	0x010a
        /*065e*/ 	.byte	0x06
	.zero		1


	//   ....[86]....
        /*0660*/ 	.word	0x00003ee0
        /*0664*/ 	.word	0x000000ff
        /*0668*/ 	.word	0x00000000
        /*066c*/ 	.short	0x010a
        /*066e*/ 	.byte	0x04
	.zero		1


	//   ....[87]....
        /*0670*/ 	.word	0x00003f70
        /*0674*/ 	.word	0x000000ff
        /*0678*/ 	.word	0x00000000
        /*067c*/ 	.short	0x010a
        /*067e*/ 	.byte	0x05
	.zero		1


	//   ....[88]....
        /*0680*/ 	.word	0x00004000
        /*0684*/ 	.word	0x000000ff
        /*0688*/ 	.word	0x00000000
        /*068c*/ 	.short	0x010a
        /*068e*/ 	.byte	0x05
	.zero		1


	//   ....[89]....
        /*0690*/ 	.word	0x00004090
        /*0694*/ 	.word	0x000000ff
        /*0698*/ 	.word	0x00000000
        /*069c*/ 	.short	0x010a
        /*069e*/ 	.byte	0x04
	.zero		1


	//   ....[90]....
        /*06a0*/ 	.word	0x000045d0
        /*06a4*/ 	.word	0x00000008
        /*06a8*/ 	.word	0x00000100
        /*06ac*/ 	.short	0x010a
        /*06ae*/ 	.byte	0xff
	.zero		1


	//   ....[91]....
        /*06b0*/ 	.word	0x00004740
        /*06b4*/ 	.word	0x00000000
        /*06b8*/ 	.word	0x00000000
        /*06bc*/ 	.short	0x0101
        /*06be*/ 	.byte	0xff
	.zero		1


	//   ....[92]....
        /*06c0*/ 	.word	0x00004c20
        /*06c4*/ 	.word	0x000000ff
        /*06c8*/ 	.word	0x000000f8
        /*06cc*/ 	.short	0x010a
        /*06ce*/ 	.byte	0x15
	.zero		1


	//   ....[93]....
        /*06d0*/ 	.word	0x00004db0
        /*06d4*/ 	.word	0x000000ff
        /*06d8*/ 	.word	0x000000d8
        /*06dc*/ 	.short	0x010a
        /*06de*/ 	.byte	0x15
	.zero		1


	//   ....[94]....
        /*06e0*/ 	.word	0x00004f10
        /*06e4*/ 	.word	0x000000ff
        /*06e8*/ 	.word	0x000000c0
        /*06ec*/ 	.short	0x010b
        /*06ee*/ 	.byte	0x15
	.zero		1


	//   ....[95]....
        /*06f0*/ 	.word	0x00004f20
        /*06f4*/ 	.word	0x000000ff
        /*06f8*/ 	.word	0x00000000
        /*06fc*/ 	.short	0x0101
        /*06fe*/ 	.byte	0x2b
	.zero		1


	//   ....[96]....
        /*0700*/ 	.word	0x00004f30
        /*0704*/ 	.word	0x000000ff
        /*0708*/ 	.word	0x000000e0
        /*070c*/ 	.short	0x010a
        /*070e*/ 	.byte	0x15
	.zero		1


	//   ....[97]....
        /*0710*/ 	.word	0x00005090
        /*0714*/ 	.word	0x000000ff
        /*0718*/ 	.word	0x000000c8
        /*071c*/ 	.short	0x010b
        /*071e*/ 	.byte	0x15
	.zero		1


	//   ....[98]....
        /*0720*/ 	.word	0x000050a0
        /*0724*/ 	.word	0x000000ff
        /*0728*/ 	.word	0x00000000
        /*072c*/ 	.short	0x0101
        /*072e*/ 	.byte	0x29
	.zero		1


	//   ....[99]....
        /*0730*/ 	.word	0x000050b0
        /*0734*/ 	.word	0x000000ff
        /*0738*/ 	.word	0x000000e8
        /*073c*/ 	.short	0x010a
        /*073e*/ 	.byte	0x15
	.zero		1


	//   ....[100]....
        /*0740*/ 	.word	0x000052a0
        /*0744*/ 	.word	0x000000ff
        /*0748*/ 	.word	0x000000d0
        /*074c*/ 	.short	0x010b
        /*074e*/ 	.byte	0x15
	.zero		1


	//   ....[101]....
        /*0750*/ 	.word	0x000052b0
        /*0754*/ 	.word	0x000000ff
        /*0758*/ 	.word	0x00000000
        /*075c*/ 	.short	0x0101
        /*075e*/ 	.byte	0x28
	.zero		1


	//   ....[102]....
        /*0760*/ 	.word	0x000052e0
        /*0764*/ 	.word	0x000000ff
        /*0768*/ 	.word	0x000000d8
        /*076c*/ 	.short	0x010a
        /*076e*/ 	.byte	0x15
	.zero		1


	//   ....[103]....
        /*0770*/ 	.word	0x00005300
        /*0774*/ 	.word	0x000000ff
        /*0778*/ 	.word	0x000000e0
        /*077c*/ 	.short	0x010a
        /*077e*/ 	.byte	0x15
	.zero		1


	//   ....[104]....
        /*0780*/ 	.word	0x00005340
        /*0784*/ 	.word	0x00000000
        /*0788*/ 	.word	0x000000e8
        /*078c*/ 	.short	0x010a
        /*078e*/ 	.byte	0xff
	.zero		1


	//   ....[105]....
        /*0790*/ 	.word	0x00005680
        /*0794*/ 	.word	0x00000008
        /*0798*/ 	.word	0x00000100
        /*079c*/ 	.short	0x010a
        /*079e*/ 	.byte	0xff
	.zero		1


	//   ....[106]....
        /*07a0*/ 	.word	0x00005800
        /*07a4*/ 	.word	0x00000000
        /*07a8*/ 	.word	0x00000000
        /*07ac*/ 	.short	0x0101
        /*07ae*/ 	.byte	0xff
	.zero		1


	//   ....[107]....
        /*07b0*/ 	.word	0x00006390
        /*07b4*/ 	.word	0x000000ff
        /*07b8*/ 	.word	0x000000c0
        /*07bc*/ 	.short	0x010a
        /*07be*/ 	.byte	0x2c
	.zero		1


	//   ....[108]....
        /*07c0*/ 	.word	0x00006400
        /*07c4*/ 	.word	0x0000005f
        /*07c8*/ 	.word	0x00000120
        /*07cc*/ 	.short	0x010a
        /*07ce*/ 	.byte	0xff
	.zero		1


	//   ....[109]....
        /*07d0*/ 	.word	0x00006520
        /*07d4*/ 	.word	0x000000ff
        /*07d8*/ 	.word	0x000000c0
        /*07dc*/ 	.short	0x010a
        /*07de*/ 	.byte	0x2c
	.zero		1


	//   ....[110]....
        /*07e0*/ 	.word	0x00006620
        /*07e4*/ 	.word	0x0000005f
        /*07e8*/ 	.word	0x00000120
        /*07ec*/ 	.short	0x010a
        /*07ee*/ 	.byte	0xff
	.zero		1


	//   ....[111]....
        /*07f0*/ 	.word	0x00007130
        /*07f4*/ 	.word	0x00000000
        /*07f8*/ 	.word	0x00000000
        /*07fc*/ 	.short	0x0101
        /*07fe*/ 	.byte	0xff
	.zero		1


	//   ....[112]....
        /*0800*/ 	.word	0x00007140
        /*0804*/ 	.word	0x00000003
        /*0808*/ 	.word	0x000000c0
        /*080c*/ 	.short	0x010a
        /*080e*/ 	.byte	0xff
	.zero		1


	//   ....[113]....
        /*0810*/ 	.word	0x00007210
        /*0814*/ 	.word	0x00000003
        /*0818*/ 	.word	0x000000c0
        /*081c*/ 	.short	0x010a
        /*081e*/ 	.byte	0xff
	.zero		1


	//   ....[114]....
        /*0820*/ 	.word	0x00007dc0
        /*0824*/ 	.word	0x00000000
        /*0828*/ 	.word	0x00000000
        /*082c*/ 	.short	0x0101
        /*082e*/ 	.byte	0xff
	.zero		1


	//   ....[115]....
        /*0830*/ 	.word	0x00007dd0
        /*0834*/ 	.word	0x00000005
        /*0838*/ 	.word	0x000000c0
        /*083c*/ 	.short	0x010a
        /*083e*/ 	.byte	0xff
	.zero		1


	//   ....[116]....
        /*0840*/ 	.word	0x00007ea0
        /*0844*/ 	.word	0x00000005
        /*0848*/ 	.word	0x000000c0
        /*084c*/ 	.short	0x010a
        /*084e*/ 	.byte	0xff
	.zero		1


	//   ....[117]....
        /*0850*/ 	.word	0x000082e0
        /*0854*/ 	.word	0x000000ff
        /*0858*/ 	.word	0x00000000
        /*085c*/ 	.short	0x0101
        /*085e*/ 	.byte	0x04
	.zero		1


	//   ....[118]....
        /*0860*/ 	.word	0x00008ab0
        /*0864*/ 	.word	0x00000003
        /*0868*/ 	.word	0x00000000
        /*086c*/ 	.short	0x0101
        /*086e*/ 	.byte	0xff
	.zero		1


	//   ....[119]....
        /*0870*/ 	.word	0x00008d50
        /*0874*/ 	.word	0x000000ff
        /*0878*/ 	.word	0x00000000
        /*087c*/ 	.short	0x0101
        /*087e*/ 	.byte	0x04
	.zero		1


	//   ....[120]....
        /*0880*/ 	.word	0x00008d70
        /*0884*/ 	.word	0x00000000
        /*0888*/ 	.word	0x00000170
        /*088c*/ 	.short	0x010a
        /*088e*/ 	.byte	0xff
	.zero		1


	//   ....[121]....
        /*0890*/ 	.word	0x00008dd0
        /*0894*/ 	.word	0x00000000
        /*0898*/ 	.word	0x00000060
        /*089c*/ 	.short	0x010a
        /*089e*/ 	.byte	0xff
	.zero		1


	//   ....[122]....
        /*08a0*/ 	.word	0x00008e30
        /*08a4*/ 	.word	0x00000000
        /*08a8*/ 	.word	0x00000060
        /*08ac*/ 	.short	0x010a
        /*08ae*/ 	.byte	0xff
	.zero		1


	//   ....[123]....
        /*08b0*/ 	.word	0x00008e80
        /*08b4*/ 	.word	0x00000003
        /*08b8*/ 	.word	0x00000100
        /*08bc*/ 	.short	0x010a
        /*08be*/ 	.byte	0xff
	.zero		1


	//   ....[124]....
        /*08c0*/ 	.word	0x00008ee0
        /*08c4*/ 	.word	0x00000000
        /*08c8*/ 	.word	0x00000000
        /*08cc*/ 	.short	0x010a
        /*08ce*/ 	.byte	0xff
	.zero		1


	//   ....[125]....
        /*08d0*/ 	.word	0x00008f40
        /*08d4*/ 	.word	0x00000000
        /*08d8*/ 	.word	0x00000000
        /*08dc*/ 	.short	0x010a
        /*08de*/ 	.byte	0xff
	.zero		1


	//   ....[126]....
        /*08e0*/ 	.word	0x00008fa0
        /*08e4*/ 	.word	0x00000000
        /*08e8*/ 	.word	0x00000000
        /*08ec*/ 	.short	0x010a
        /*08ee*/ 	.byte	0xff
	.zero		1


	//   ....[127]....
        /*08f0*/ 	.word	0x00009000
        /*08f4*/ 	.word	0x00000000
        /*08f8*/ 	.word	0x00000000
        /*08fc*/ 	.short	0x010a
        /*08fe*/ 	.byte	0xff
	.zero		1


	//   ....[128]....
        /*0900*/ 	.word	0x00009060
        /*0904*/ 	.word	0x00000000
        /*0908*/ 	.word	0x00000000
        /*090c*/ 	.short	0x010a
        /*090e*/ 	.byte	0xff
	.zero		1


	//   ....[129]....
        /*0910*/ 	.word	0x000090c0
        /*0914*/ 	.word	0x00000000
        /*0918*/ 	.word	0x00000000
        /*091c*/ 	.short	0x010a
        /*091e*/ 	.byte	0xff
	.zero		1


	//   ....[130]....
        /*0920*/ 	.word	0x00009120
        /*0924*/ 	.word	0x00000000
        /*0928*/ 	.word	0x00000000
        /*092c*/ 	.short	0x010a
        /*092e*/ 	.byte	0xff
	.zero		1


	//   ....[131]....
        /*0930*/ 	.word	0x00009180
        /*0934*/ 	.word	0x00000000
        /*0938*/ 	.word	0x00000000
        /*093c*/ 	.short	0x010a
        /*093e*/ 	.byte	0xff
	.zero		1


	//   ....[132]....
        /*0940*/ 	.word	0x000091e0
        /*0944*/ 	.word	0x00000000
        /*0948*/ 	.word	0x00000000
        /*094c*/ 	.short	0x010a
        /*094e*/ 	.byte	0xff
	.zero		1


	//   ....[133]....
        /*0950*/ 	.word	0x00009240
        /*0954*/ 	.word	0x00000000
        /*0958*/ 	.word	0x00000000
        /*095c*/ 	.short	0x010a
        /*095e*/ 	.byte	0xff
	.zero		1


	//   ....[134]....
        /*0960*/ 	.word	0x000092a0
        /*0964*/ 	.word	0x00000000
        /*0968*/ 	.word	0x00000000
        /*096c*/ 	.short	0x010a
        /*096e*/ 	.byte	0xff
	.zero		1


	//   ....[135]....
        /*0970*/ 	.word	0x000092f0
        /*0974*/ 	.word	0x00000002
        /*0978*/ 	.word	0x00000160
        /*097c*/ 	.short	0x010a
        /*097e*/ 	.byte	0xff
	.zero		1


	//   ....[136]....
        /*0980*/ 	.word	0x00009350
        /*0984*/ 	.word	0x00000002
        /*0988*/ 	.word	0x00000110
        /*098c*/ 	.short	0x010a
        /*098e*/ 	.byte	0xff
	.zero		1


	//   ....[137]....
        /*0990*/ 	.word	0x000093a0
        /*0994*/ 	.word	0x00000002
        /*0998*/ 	.word	0x00000100
        /*099c*/ 	.short	0x010a
        /*099e*/ 	.byte	0xff
	.zero		1


	//   ....[138]....
        /*09a0*/ 	.word	0x00009400
        /*09a4*/ 	.word	0x00000000
        /*09a8*/ 	.word	0x00000110
        /*09ac*/ 	.short	0x010a
        /*09ae*/ 	.byte	0xff
	.zero		1


	//   ....[139]....
        /*09b0*/ 	.word	0x00009450
        /*09b4*/ 	.word	0x00000000
        /*09b8*/ 	.word	0x00000100
        /*09bc*/ 	.short	0x010a
        /*09be*/ 	.byte	0xff
	.zero		1


	//   ....[140]....
        /*09c0*/ 	.word	0x000094b0
        /*09c4*/ 	.word	0x00000003
        /*09c8*/ 	.word	0x00000140
        /*09cc*/ 	.short	0x010a
        /*09ce*/ 	.byte	0xff
	.zero		1


	//   ....[141]....
        /*09d0*/ 	.word	0x00009510
        /*09d4*/ 	.word	0x00000000
        /*09d8*/ 	.word	0x00000000
        /*09dc*/ 	.short	0x010a
        /*09de*/ 	.byte	0xff
	.zero		1


	//   ....[142]....
        /*09e0*/ 	.word	0x00009570
        /*09e4*/ 	.word	0x00000000
        /*09e8*/ 	.word	0x00000000
        /*09ec*/ 	.short	0x010a
        /*09ee*/ 	.byte	0xff
	.zero		1


	//   ....[143]....
        /*09f0*/ 	.word	0x000095d0
        /*09f4*/ 	.word	0x00000000
        /*09f8*/ 	.word	0x00000000
        /*09fc*/ 	.short	0x010a
        /*09fe*/ 	.byte	0xff
	.zero		1


	//   ....[144]....
        /*0a00*/ 	.word	0x00009630
        /*0a04*/ 	.word	0x00000000
        /*0a08*/ 	.word	0x00000000
        /*0a0c*/ 	.short	0x010a
        /*0a0e*/ 	.byte	0xff
	.zero		1


	//   ....[145]....
        /*0a10*/ 	.word	0x00009690
        /*0a14*/ 	.word	0x00000000
        /*0a18*/ 	.word	0x00000000
        /*0a1c*/ 	.short	0x010a
        /*0a1e*/ 	.byte	0xff
	.zero		1


	//   ....[146]....
        /*0a20*/ 	.word	0x000096e0
        /*0a24*/ 	.word	0x00000008
        /*0a28*/ 	.word	0x00000100
        /*0a2c*/ 	.short	0x010a
        /*0a2e*/ 	.byte	0xff
	.zero		1


	//   ....[147]....
        /*0a30*/ 	.word	0x00009740
        /*0a34*/ 	.word	0x00000000
        /*0a38*/ 	.word	0x000000f8
        /*0a3c*/ 	.short	0x010a
        /*0a3e*/ 	.byte	0xff
	.zero		1


	//   ....[148]....
        /*0a40*/ 	.word	0x000097a0
        /*0a44*/ 	.word	0x00000005
        /*0a48*/ 	.word	0x000000d8
        /*0a4c*/ 	.short	0x010a
        /*0a4e*/ 	.byte	0xff
	.zero		1


	//   ....[149]....
        /*0a50*/ 	.word	0x00009800
        /*0a54*/ 	.word	0x00000005
        /*0a58*/ 	.word	0x000000e0
        /*0a5c*/ 	.short	0x010a
        /*0a5e*/ 	.byte	0xff
	.zero		1


	//   ....[150]....
        /*0a60*/ 	.word	0x00009860
        /*0a64*/ 	.word	0x00000005
        /*0a68*/ 	.word	0x000000e8
        /*0a6c*/ 	.short	0x010a
        /*0a6e*/ 	.byte	0xff
	.zero		1


	//   ....[151]....
        /*0a70*/ 	.word	0x000098c0
        /*0a74*/ 	.word	0x00000000
        /*0a78*/ 	.word	0x000000d8
        /*0a7c*/ 	.short	0x010a
        /*0a7e*/ 	.byte	0xff
	.zero		1


	//   ....[152]....
        /*0a80*/ 	.word	0x00009920
        /*0a84*/ 	.word	0x00000000
        /*0a88*/ 	.word	0x000000e0
        /*0a8c*/ 	.short	0x010a
        /*0a8e*/ 	.byte	0xff
	.zero		1


	//   ....[153]....
        /*0a90*/ 	.word	0x00009970
        /*0a94*/ 	.word	0x00000008
        /*0a98*/ 	.word	0x00000100
        /*0a9c*/ 	.short	0x010a
        /*0a9e*/ 	.byte	0xff
	.zero		1


	//   ....[154]....
        /*0aa0*/ 	.word	0x000099d0
        /*0aa4*/ 	.word	0x00000003
        /*0aa8*/ 	.word	0x000000c0
        /*0aac*/ 	.short	0x010a
        /*0aae*/ 	.byte	0xff
	.zero		1


	//   ....[155]....
        /*0ab0*/ 	.word	0x00009a20
        /*0ab4*/ 	.word	0x0000005f
        /*0ab8*/ 	.word	0x00000120
        /*0abc*/ 	.short	0x010a
        /*0abe*/ 	.byte	0xff
	.zero		1


	//   ....[156]....
        /*0ac0*/ 	.word	0x00009a70
        /*0ac4*/ 	.word	0x00000003
        /*0ac8*/ 	.word	0x000000c0
        /*0acc*/ 	.short	0x010a
        /*0ace*/ 	.byte	0xff
	.zero		1


	//   ....[157]....
        /*0ad0*/ 	.word	0x00009ac0
        /*0ad4*/ 	.word	0x00000005
        /*0ad8*/ 	.word	0x000000c0
        /*0adc*/ 	.short	0x010a
        /*0ade*/ 	.byte	0xff
	.zero		1


	//----- nvinfo : EIATTR_NUM_MBARRIERS
	.align		4
.L_47:
        /*0ae0*/ 	.byte	0x03, 0x38
        /*0ae2*/ 	.short	0x0030


	//----- nvinfo : EIATTR_EXIT_INSTR_OFFSETS
	.align		4
        /*0ae4*/ 	.byte	0x04, 0x1c
        /*0ae6*/ 	.short	(.L_49 - .L_48)


	//   ....[0]....
.L_48:
        /*0ae8*/ 	.word	0x00002ef0


	//   ....[1]....
        /*0aec*/ 	.word	0x00003400


	//   ....[2]....
        /*0af0*/ 	.word	0x00003460


	//   ....[3]....
        /*0af4*/ 	.word	0x000042f0


	//   ....[4]....
        /*0af8*/ 	.word	0x00005370


	//   ....[5]....
        /*0afc*/ 	.word	0x000053b0


	//   ....[6]....
        /*0b00*/ 	.word	0x00008c30


	//   ....[7]....
        /*0b04*/ 	.word	0x00008cb0


	//   ....[8]....
        /*0b08*/ 	.word	0x00008ce0


	//   ....[9]....
        /*0b0c*/ 	.word	0x00008d60


	//----- nvinfo : EIATTR_MAX_THREADS
	.align		4
.L_49:
        /*0b10*/ 	.byte	0x04, 0x05
        /*0b12*/ 	.short	(.L_51 - .L_50)
.L_50:
        /*0b14*/ 	.word	0x00000100
        /*0b18*/ 	.word	0x00000001
        /*0b1c*/ 	.word	0x00000001


	//----- nvinfo : EIATTR_CRS_STACK_SIZE
	.align		4
.L_51:
        /*0b20*/ 	.byte	0x04, 0x1e
        /*0b22*/ 	.short	(.L_53 - .L_52)
.L_52:
        /*0b24*/ 	.word	0x00000000


	//----- nvinfo : EIATTR_CBANK_PARAM_SIZE
	.align		4
.L_53:
        /*0b28*/ 	.byte	0x03, 0x19
        /*0b2a*/ 	.short	0x0800


	//----- nvinfo : EIATTR_PARAM_CBANK
	.align		4
        /*0b2c*/ 	.byte	0x04, 0x0a
        /*0b2e*/ 	.short	(.L_55 - .L_54)
	.align		4
.L_54:
        /*0b30*/ 	.word	index@(.nv.constant0._ZN7cutlass13device_kernelINS_4gemm6kernel13GemmUniversalIN4cute5tupleIJiiiiEEENS1_10collective13CollectiveMmaINS1_35MainloopSm100TmaUmmaWarpSpecializedILi12ELi2ELi4ENS5_IJNS4_1CILi2EEENSA_ILi1EEESC_EEEEENS5_IJNSA_ILi64EEENSA_ILi192EEENSA_ILi32EEEEEENS_10bfloat16_tENS5_IJlSC_lEEESJ_SK_NS4_8TiledMMAINS4_8MMA_AtomIJNS4_20SM100_MMA_F16BF16_SSISJ_SJ_fLi64ELi192ELNS4_4UMMA5MajorE0ELSP_0ELNSO_7ScaleInE0ELSQ_0EEEEEENS4_6LayoutINS5_IJSC_SC_SC_EEENS5_IJNSA_ILi0EEESV_SV_EEEEENS5_IJNS4_10UnderscoreESY_SY_EEEEENS4_13SM90_TMA_LOADENS4_14ComposedLayoutINS4_7SwizzleILi2ELi4ELi3EEENS4_18smem_ptr_flag_bitsILi16EEENST_INS5_IJNSA_ILi8EEESH_EEENS5_IJSH_SC_EEEEEEEvNS4_8identityENS4_23SM90_TMA_LOAD_MULTICASTES1B_vS1C_EENS_8epilogue10collective18CollectiveEpilogueINS1F_23Sm100TmaWarpSpecializedILi3ELi2ELi32ELb1ELb0EEEJSI_NS5_IJNST_ISF_SC_EES1K_EEESJ_SK_SJ_SK_NS1F_6fusion15FusionCallbacksIS1J_NS1M_17LinearCombinationISJ_fSJ_fLNS_15FloatRoundStyleE2EEESI_S1L_JEEENS4_5SM1004TMEM4LOAD26SM100_TMEM_LOAD_16dp256b8xES11_NS12_INS13_ILi3ELi4ELi3EEES16_NST_INS5_IJS17_SF_EEENS5_IJSF_SC_EEEEEEENS4_17SM75_U32x4_LDSM_NENS4_14SM90_TMA_STOREES20_NS4_17SM90_U32x4_STSM_NENS4_39AutoVectorizingCopyWithAssumedAlignmentILi128EEEEEEvvEEEEvNT_6ParamsE)
        /*0b34*/ 	.short	0x0380
        /*0b36*/ 	.short	0x0800


	//----- nvinfo : EIATTR_SW_WAR
	.align		4
.L_55:
        /*0b38*/ 	.byte	0x04, 0x36
        /*0b3a*/ 	.short	(.L_57 - .L_56)
.L_56:
        /*0b3c*/ 	.word	0x00000008
.L_57:


//--------------------- .nv.callgraph             --------------------------
	.section	.nv.callgraph,"",@"SHT_CUDA_CALLGRAPH"
	.align	4
	.sectionentsize	8
	.align		4
        /*0000*/ 	.word	0x00000000
	.align		4
        /*0004*/ 	.word	0xffffffff
	.align		4
        /*0008*/ 	.word	index@(_ZN7cutlass13device_kernelINS_4gemm6kernel13GemmUniversalIN4cute5tupleIJiiiiEEENS1_10collective13CollectiveMmaINS1_35MainloopSm100TmaUmmaWarpSpecializedILi12ELi2ELi4ENS5_IJNS4_1CILi2EEENSA_ILi1EEESC_EEEEENS5_IJNSA_ILi64EEENSA_ILi192EEENSA_ILi32EEEEEENS_10bfloat16_tENS5_IJlSC_lEEESJ_SK_NS4_8TiledMMAINS4_8MMA_AtomIJNS4_20SM100_MMA_F16BF16_SSISJ_SJ_fLi64ELi192ELNS4_4UMMA5MajorE0ELSP_0ELNSO_7ScaleInE0ELSQ_0EEEEEENS4_6LayoutINS5_IJSC_SC_SC_EEENS5_IJNSA_ILi0EEESV_SV_EEEEENS5_IJNS4_10UnderscoreESY_SY_EEEEENS4_13SM90_TMA_LOADENS4_14ComposedLayoutINS4_7SwizzleILi2ELi4ELi3EEENS4_18smem_ptr_flag_bitsILi16EEENST_INS5_IJNSA_ILi8EEESH_EEENS5_IJSH_SC_EEEEEEEvNS4_8identityENS4_23SM90_TMA_LOAD_MULTICASTES1B_vS1C_EENS_8epilogue10collective18CollectiveEpilogueINS1F_23Sm100TmaWarpSpecializedILi3ELi2ELi32ELb1ELb0EEEJSI_NS5_IJNST_ISF_SC_EES1K_EEESJ_SK_SJ_SK_NS1F_6fusion15FusionCallbacksIS1J_NS1M_17LinearCombinationISJ_fSJ_fLNS_15FloatRoundStyleE2EEESI_S1L_JEEENS4_5SM1004TMEM4LOAD26SM100_TMEM_LOAD_16dp256b8xES11_NS12_INS13_ILi3ELi4ELi3EEES16_NST_INS5_IJS17_SF_EEENS5_IJSF_SC_EEEEEEENS4_17SM75_U32x4_LDSM_NENS4_14SM90_TMA_STOREES20_NS4_17SM90_U32x4_STSM_NENS4_39AutoVectorizingCopyWithAssumedAlignmentILi128EEEEEEvvEEEEvNT_6ParamsE)
	.align		4
        /*000c*/ 	.word	index@(__assertfail)
	.align		4
        /*0010*/ 	.word	0x00000000
	.align		4
        /*0014*/ 	.word	0xfffffffe
	.align		4
        /*0018*/ 	.word	0x00000000
	.align		4
        /*001c*/ 	.word	0xfffffffd
	.align		4
        /*0020*/ 	.word	0x00000000
	.align		4
        /*0024*/ 	.word	0xfffffffc


//--------------------- .nv.constant4             --------------------------
	.section	.nv.constant4,"a",@progbits
	.align	8
	.align		8
.nv.constant4:
        /*0000*/ 	.dword	__assertfail
	.align		8
        /*0008*/ 	.dword	__unnamed_1
	.align		8
        /*0010*/ 	.dword	__unnamed_2
	.align		8
        /*0018*/ 	.dword	_ZN40_INTERNAL_70bb7ed4_4_k_cu_aa98a39e_100764cuda3std3__45__cpo5beginE
	.align		8
        /*0020*/ 	.dword	_ZN40_INTERNAL_70bb7ed4_4_k_cu_aa98a39e_100764cuda3std3__45__cpo3endE
	.align		8
        /*0028*/ 	.dword	_ZN40_INTERNAL_70bb7ed4_4_k_cu_aa98a39e_100764cuda3std3__45__cpo6cbeginE
	.align		8
        /*0030*/ 	.dword	_ZN40_INTERNAL_70bb7ed4_4_k_cu_aa98a39e_100764cuda3std3__45__cpo4cendE
	.align		8
        /*0038*/ 	.dword	_ZN40_INTERNAL_70bb7ed4_4_k_cu_aa98a39e_100764cuda3std3__442_GLOBAL__N__70bb7ed4_4_k_cu_aa98a39e_100766ignoreE
	.align		8
        /*0040*/ 	.dword	_ZN40_INTERNAL_70bb7ed4_4_k_cu_aa98a39e_100764cuda3std3__419piecewise_constructE
	.align		8
        /*0048*/ 	.dword	_ZN40_INTERNAL_70bb7ed4_4_k_cu_aa98a39e_100764cuda3std3__48in_placeE
	.align		8
        /*0050*/ 	.dword	_ZN40_INTERNAL_70bb7ed4_4_k_cu_aa98a39e_100764cuda3std6ranges3__45__cpo4swapE
	.align		8
        /*0058*/ 	.dword	_ZN40_INTERNAL_70bb7ed4_4_k_cu_aa98a39e_100764cuda3std6ranges3__45__cpo9iter_moveE
	.align		8
        /*0060*/ 	.dword	_ZN40_INTERNAL_70bb7ed4_4_k_cu_aa98a39e_100764cute7productE
	.align		8
        /*0068*/ 	.dword	_ZN40_INTERNAL_70bb7ed4_4_k_cu_aa98a39e_100764cute1_E
	.align		8
        /*0070*/ 	.dword	$str$25
	.align		8
        /*0078*/ 	.dword	$str$26
	.align		8
        /*0080*/ 	.dword	$str$27
	.align		8
        /*0088*/ 	.dword	$str$28


//--------------------- .text._ZN7cutlass13device_kernelINS_4gemm6kernel13GemmUniversalIN4cute5tupleIJiiiiEEENS1_10collective13CollectiveMmaINS1_35MainloopSm100TmaUmmaWarpSpecializedILi12ELi2ELi4ENS5_IJNS4_1CILi2EEENSA_ILi1EEESC_EEEEENS5_IJNSA_ILi64EEENSA_ILi192EEENSA_ILi32EEEEEENS_10bfloat16_tENS5_IJlSC_lEEESJ_SK_NS4_8TiledMMAINS4_8MMA_AtomIJNS4_20SM100_MMA_F16BF16_SSISJ_SJ_fLi64ELi192ELNS4_4UMMA5MajorE0ELSP_0ELNSO_7ScaleInE0ELSQ_0EEEEEENS4_6LayoutINS5_IJSC_SC_SC_EEENS5_IJNSA_ILi0EEESV_SV_EEEEENS5_IJNS4_10UnderscoreESY_SY_EEEEENS4_13SM90_TMA_LOADENS4_14ComposedLayoutINS4_7SwizzleILi2ELi4ELi3EEENS4_18smem_ptr_flag_bitsILi16EEENST_INS5_IJNSA_ILi8EEESH_EEENS5_IJSH_SC_EEEEEEEvNS4_8identityENS4_23SM90_TMA_LOAD_MULTICASTES1B_vS1C_EENS_8epilogue10collective18CollectiveEpilogueINS1F_23Sm100TmaWarpSpecializedILi3ELi2ELi32ELb1ELb0EEEJSI_NS5_IJNST_ISF_SC_EES1K_EEESJ_SK_SJ_SK_NS1F_6fusion15FusionCallbacksIS1J_NS1M_17LinearCombinationISJ_fSJ_fLNS_15FloatRoundStyleE2EEESI_S1L_JEEENS4_5SM1004TMEM4LOAD26SM100_TMEM_LOAD_16dp256b8xES11_NS12_INS13_ILi3ELi4ELi3EEES16_NST_INS5_IJS17_SF_EEENS5_IJSF_SC_EEEEEEENS4_17SM75_U32x4_LDSM_NENS4_14SM90_TMA_STOREES20_NS4_17SM90_U32x4_STSM_NENS4_39AutoVectorizingCopyWithAssumedAlignmentILi128EEEEEEvvEEEEvNT_6ParamsE --------------------------
	.section	.text._ZN7cutlass13device_kernelINS_4gemm6kernel13GemmUniversalIN4cute5tupleIJiiiiEEENS1_10collective13CollectiveMmaINS1_35MainloopSm100TmaUmmaWarpSpecializedILi12ELi2ELi4ENS5_IJNS4_1CILi2EEENSA_ILi1EEESC_EEEEENS5_IJNSA_ILi64EEENSA_ILi192EEENSA_ILi32EEEEEENS_10bfloat16_tENS5_IJlSC_lEEESJ_SK_NS4_8TiledMMAINS4_8MMA_AtomIJNS4_20SM100_MMA_F16BF16_SSISJ_SJ_fLi64ELi192ELNS4_4UMMA5MajorE0ELSP_0ELNSO_7ScaleInE0ELSQ_0EEEEEENS4_6LayoutINS5_IJSC_SC_SC_EEENS5_IJNSA_ILi0EEESV_SV_EEEEENS5_IJNS4_10UnderscoreESY_SY_EEEEENS4_13SM90_TMA_LOADENS4_14ComposedLayoutINS4_7SwizzleILi2ELi4ELi3EEENS4_18smem_ptr_flag_bitsILi16EEENST_INS5_IJNSA_ILi8EEESH_EEENS5_IJSH_SC_EEEEEEEvNS4_8identityENS4_23SM90_TMA_LOAD_MULTICASTES1B_vS1C_EENS_8epilogue10collective18CollectiveEpilogueINS1F_23Sm100TmaWarpSpecializedILi3ELi2ELi32ELb1ELb0EEEJSI_NS5_IJNST_ISF_SC_EES1K_EEESJ_SK_SJ_SK_NS1F_6fusion15FusionCallbacksIS1J_NS1M_17LinearCombinationISJ_fSJ_fLNS_15FloatRoundStyleE2EEESI_S1L_JEEENS4_5SM1004TMEM4LOAD26SM100_TMEM_LOAD_16dp256b8xES11_NS12_INS13_ILi3ELi4ELi3EEES16_NST_INS5_IJS17_SF_EEENS5_IJSF_SC_EEEEEEENS4_17SM75_U32x4_LDSM_NENS4_14SM90_TMA_STOREES20_NS4_17SM90_U32x4_STSM_NENS4_39AutoVectorizingCopyWithAssumedAlignmentILi128EEEEEEvvEEEEvNT_6ParamsE,"ax",@progbits
	.align	128
.text._ZN7cutlass13device_kernelINS_4gemm6kernel13GemmUniversalIN4cute5tupleIJiiiiEEENS1_10collective13CollectiveMmaINS1_35MainloopSm100TmaUmmaWarpSpecializedILi12ELi2ELi4ENS5_IJNS4_1CILi2EEENSA_ILi1EEESC_EEEEENS5_IJNSA_ILi64EEENSA_ILi192EEENSA_ILi32EEEEEENS_10bfloat16_tENS5_IJlSC_lEEESJ_SK_NS4_8TiledMMAINS4_8MMA_AtomIJNS4_20SM100_MMA_F16BF16_SSISJ_SJ_fLi64ELi192ELNS4_4UMMA5MajorE0ELSP_0ELNSO_7ScaleInE0ELSQ_0EEEEEENS4_6LayoutINS5_IJSC_SC_SC_EEENS5_IJNSA_ILi0EEESV_SV_EEEEENS5_IJNS4_10UnderscoreESY_SY_EEEEENS4_13SM90_TMA_LOADENS4_14ComposedLayoutINS4_7SwizzleILi2ELi4ELi3EEENS4_18smem_ptr_flag_bitsILi16EEENST_INS5_IJNSA_ILi8EEESH_EEENS5_IJSH_SC_EEEEEEEvNS4_8identityENS4_23SM90_TMA_LOAD_MULTICASTES1B_vS1C_EENS_8epilogue10collective18CollectiveEpilogueINS1F_23Sm100TmaWarpSpecializedILi3ELi2ELi32ELb1ELb0EEEJSI_NS5_IJNST_ISF_SC_EES1K_EEESJ_SK_SJ_SK_NS1F_6fusion15FusionCallbacksIS1J_NS1M_17LinearCombinationISJ_fSJ_fLNS_15FloatRoundStyleE2EEESI_S1L_JEEENS4_5SM1004TMEM4LOAD26SM100_TMEM_LOAD_16dp256b8xES11_NS12_INS13_ILi3ELi4ELi3EEES16_NST_INS5_IJS17_SF_EEENS5_IJSF_SC_EEEEEEENS4_17SM75_U32x4_LDSM_NENS4_14SM90_TMA_STOREES20_NS4_17SM90_U32x4_STSM_NENS4_39AutoVectorizingCopyWithAssumedAlignmentILi128EEEEEEvvEEEEvNT_6ParamsE:
        .type           _ZN7cutlass13device_kernelINS_4gemm6kernel13GemmUniversalIN4cute5tupleIJiiiiEEENS1_10collective13CollectiveMmaINS1_35MainloopSm100TmaUmmaWarpSpecializedILi12ELi2ELi4ENS5_IJNS4_1CILi2EEENSA_ILi1EEESC_EEEEENS5_IJNSA_ILi64EEENSA_ILi192EEENSA_ILi32EEEEEENS_10bfloat16_tENS5_IJlSC_lEEESJ_SK_NS4_8TiledMMAINS4_8MMA_AtomIJNS4_20SM100_MMA_F16BF16_SSISJ_SJ_fLi64ELi192ELNS4_4UMMA5MajorE0ELSP_0ELNSO_7ScaleInE0ELSQ_0EEEEEENS4_6LayoutINS5_IJSC_SC_SC_EEENS5_IJNSA_ILi0EEESV_SV_EEEEENS5_IJNS4_10UnderscoreESY_SY_EEEEENS4_13SM90_TMA_LOADENS4_14ComposedLayoutINS4_7SwizzleILi2ELi4ELi3EEENS4_18smem_ptr_flag_bitsILi16EEENST_INS5_IJNSA_ILi8EEESH_EEENS5_IJSH_SC_EEEEEEEvNS4_8identityENS4_23SM90_TMA_LOAD_MULTICASTES1B_vS1C_EENS_8epilogue10collective18CollectiveEpilogueINS1F_23Sm100TmaWarpSpecializedILi3ELi2ELi32ELb1ELb0EEEJSI_NS5_IJNST_ISF_SC_EES1K_EEESJ_SK_SJ_SK_NS1F_6fusion15FusionCallbacksIS1J_NS1M_17LinearCombinationISJ_fSJ_fLNS_15FloatRoundStyleE2EEESI_S1L_JEEENS4_5SM1004TMEM4LOAD26SM100_TMEM_LOAD_16dp256b8xES11_NS12_INS13_ILi3ELi4ELi3EEES16_NST_INS5_IJS17_SF_EEENS5_IJSF_SC_EEEEEEENS4_17SM75_U32x4_LDSM_NENS4_14SM90_TMA_STOREES20_NS4_17SM90_U32x4_STSM_NENS4_39AutoVectorizingCopyWithAssumedAlignmentILi128EEEEEEvvEEEEvNT_6ParamsE,@function
        .size           _ZN7cutlass13device_kernelINS_4gemm6kernel13GemmUniversalIN4cute5tupleIJiiiiEEENS1_10collective13CollectiveMmaINS1_35MainloopSm100TmaUmmaWarpSpecializedILi12ELi2ELi4ENS5_IJNS4_1CILi2EEENSA_ILi1EEESC_EEEEENS5_IJNSA_ILi64EEENSA_ILi192EEENSA_ILi32EEEEEENS_10bfloat16_tENS5_IJlSC_lEEESJ_SK_NS4_8TiledMMAINS4_8MMA_AtomIJNS4_20SM100_MMA_F16BF16_SSISJ_SJ_fLi64ELi192ELNS4_4UMMA5MajorE0ELSP_0ELNSO_7ScaleInE0ELSQ_0EEEEEENS4_6LayoutINS5_IJSC_SC_SC_EEENS5_IJNSA_ILi0EEESV_SV_EEEEENS5_IJNS4_10UnderscoreESY_SY_EEEEENS4_13SM90_TMA_LOADENS4_14ComposedLayoutINS4_7SwizzleILi2ELi4ELi3EEENS4_18smem_ptr_flag_bitsILi16EEENST_INS5_IJNSA_ILi8EEESH_EEENS5_IJSH_SC_EEEEEEEvNS4_8identityENS4_23SM90_TMA_LOAD_MULTICASTES1B_vS1C_EENS_8epilogue10collective18CollectiveEpilogueINS1F_23Sm100TmaWarpSpecializedILi3ELi2ELi32ELb1ELb0EEEJSI_NS5_IJNST_ISF_SC_EES1K_EEESJ_SK_SJ_SK_NS1F_6fusion15FusionCallbacksIS1J_NS1M_17LinearCombinationISJ_fSJ_fLNS_15FloatRoundStyleE2EEESI_S1L_JEEENS4_5SM1004TMEM4LOAD26SM100_TMEM_LOAD_16dp256b8xES11_NS12_INS13_ILi3ELi4ELi3EEES16_NST_INS5_IJS17_SF_EEENS5_IJSF_SC_EEEEEEENS4_17SM75_U32x4_LDSM_NENS4_14SM90_TMA_STOREES20_NS4_17SM90_U32x4_STSM_NENS4_39AutoVectorizingCopyWithAssumedAlignmentILi128EEEEEEvvEEEEvNT_6ParamsE,(.L_x_195 - _ZN7cutlass13device_kernelINS_4gemm6kernel13GemmUniversalIN4cute5tupleIJiiiiEEENS1_10collective13CollectiveMmaINS1_35MainloopSm100TmaUmmaWarpSpecializedILi12ELi2ELi4ENS5_IJNS4_1CILi2EEENSA_ILi1EEESC_EEEEENS5_IJNSA_ILi64EEENSA_ILi192EEENSA_ILi32EEEEEENS_10bfloat16_tENS5_IJlSC_lEEESJ_SK_NS4_8TiledMMAINS4_8MMA_AtomIJNS4_20SM100_MMA_F16BF16_SSISJ_SJ_fLi64ELi192ELNS4_4UMMA5MajorE0ELSP_0ELNSO_7ScaleInE0ELSQ_0EEEEEENS4_6LayoutINS5_IJSC_SC_SC_EEENS5_IJNSA_ILi0EEESV_SV_EEEEENS5_IJNS4_10UnderscoreESY_SY_EEEEENS4_13SM90_TMA_LOADENS4_14ComposedLayoutINS4_7SwizzleILi2ELi4ELi3EEENS4_18smem_ptr_flag_bitsILi16EEENST_INS5_IJNSA_ILi8EEESH_EEENS5_IJSH_SC_EEEEEEEvNS4_8identityENS4_23SM90_TMA_LOAD_MULTICASTES1B_vS1C_EENS_8epilogue10collective18CollectiveEpilogueINS1F_23Sm100TmaWarpSpecializedILi3ELi2ELi32ELb1ELb0EEEJSI_NS5_IJNST_ISF_SC_EES1K_EEESJ_SK_SJ_SK_NS1F_6fusion15FusionCallbacksIS1J_NS1M_17LinearCombinationISJ_fSJ_fLNS_15FloatRoundStyleE2EEESI_S1L_JEEENS4_5SM1004TMEM4LOAD26SM100_TMEM_LOAD_16dp256b8xES11_NS12_INS13_ILi3ELi4ELi3EEES16_NST_INS5_IJS17_SF_EEENS5_IJSF_SC_EEEEEEENS4_17SM75_U32x4_LDSM_NENS4_14SM90_TMA_STOREES20_NS4_17SM90_U32x4_STSM_NENS4_39AutoVectorizingCopyWithAssumedAlignmentILi128EEEEEEvvEEEEvNT_6ParamsE)
        .other          _ZN7cutlass13device_kernelINS_4gemm6kernel13GemmUniversalIN4cute5tupleIJiiiiEEENS1_10collective13CollectiveMmaINS1_35MainloopSm100TmaUmmaWarpSpecializedILi12ELi2ELi4ENS5_IJNS4_1CILi2EEENSA_ILi1EEESC_EEEEENS5_IJNSA_ILi64EEENSA_ILi192EEENSA_ILi32EEEEEENS_10bfloat16_tENS5_IJlSC_lEEESJ_SK_NS4_8TiledMMAINS4_8MMA_AtomIJNS4_20SM100_MMA_F16BF16_SSISJ_SJ_fLi64ELi192ELNS4_4UMMA5MajorE0ELSP_0ELNSO_7ScaleInE0ELSQ_0EEEEEENS4_6LayoutINS5_IJSC_SC_SC_EEENS5_IJNSA_ILi0EEESV_SV_EEEEENS5_IJNS4_10UnderscoreESY_SY_EEEEENS4_13SM90_TMA_LOADENS4_14ComposedLayoutINS4_7SwizzleILi2ELi4ELi3EEENS4_18smem_ptr_flag_bitsILi16EEENST_INS5_IJNSA_ILi8EEESH_EEENS5_IJSH_SC_EEEEEEEvNS4_8identityENS4_23SM90_TMA_LOAD_MULTICASTES1B_vS1C_EENS_8epilogue10collective18CollectiveEpilogueINS1F_23Sm100TmaWarpSpecializedILi3ELi2ELi32ELb1ELb0EEEJSI_NS5_IJNST_ISF_SC_EES1K_EEESJ_SK_SJ_SK_NS1F_6fusion15FusionCallbacksIS1J_NS1M_17LinearCombinationISJ_fSJ_fLNS_15FloatRoundStyleE2EEESI_S1L_JEEENS4_5SM1004TMEM4LOAD26SM100_TMEM_LOAD_16dp256b8xES11_NS12_INS13_ILi3ELi4ELi3EEES16_NST_INS5_IJS17_SF_EEENS5_IJSF_SC_EEEEEEENS4_17SM75_U32x4_LDSM_NENS4_14SM90_TMA_STOREES20_NS4_17SM90_U32x4_STSM_NENS4_39AutoVectorizingCopyWithAssumedAlignmentILi128EEEEEEvvEEEEvNT_6ParamsE,@"STO_CUDA_ENTRY STV_DEFAULT"
_ZN7cutlass13device_kernelINS_4gemm6kernel13GemmUniversalIN4cute5tupleIJiiiiEEENS1_10collective13CollectiveMmaINS1_35MainloopSm100TmaUmmaWarpSpecializedILi12ELi2ELi4ENS5_IJNS4_1CILi2EEENSA_ILi1EEESC_EEEEENS5_IJNSA_ILi64EEENSA_ILi192EEENSA_ILi32EEEEEENS_10bfloat16_tENS5_IJlSC_lEEESJ_SK_NS4_8TiledMMAINS4_8MMA_AtomIJNS4_20SM100_MMA_F16BF16_SSISJ_SJ_fLi64ELi192ELNS4_4UMMA5MajorE0ELSP_0ELNSO_7ScaleInE0ELSQ_0EEEEEENS4_6LayoutINS5_IJSC_SC_SC_EEENS5_IJNSA_ILi0EEESV_SV_EEEEENS5_IJNS4_10UnderscoreESY_SY_EEEEENS4_13SM90_TMA_LOADENS4_14ComposedLayoutINS4_7SwizzleILi2ELi4ELi3EEENS4_18smem_ptr_flag_bitsILi16EEENST_INS5_IJNSA_ILi8EEESH_EEENS5_IJSH_SC_EEEEEEEvNS4_8identityENS4_23SM90_TMA_LOAD_MULTICASTES1B_vS1C_EENS_8epilogue10collective18CollectiveEpilogueINS1F_23Sm100TmaWarpSpecializedILi3ELi2ELi32ELb1ELb0EEEJSI_NS5_IJNST_ISF_SC_EES1K_EEESJ_SK_SJ_SK_NS1F_6fusion15FusionCallbacksIS1J_NS1M_17LinearCombinationISJ_fSJ_fLNS_15FloatRoundStyleE2EEESI_S1L_JEEENS4_5SM1004TMEM4LOAD26SM100_TMEM_LOAD_16dp256b8xES11_NS12_INS13_ILi3ELi4ELi3EEES16_NST_INS5_IJS17_SF_EEENS5_IJSF_SC_EEEEEEENS4_17SM75_U32x4_LDSM_NENS4_14SM90_TMA_STOREES20_NS4_17SM90_U32x4_STSM_NENS4_39AutoVectorizingCopyWithAssumedAlignmentILi128EEEEEEvvEEEEvNT_6ParamsE:
[----:B------:R-:W1:Y:S01]  /*0000*/  LDC R1, c[0x0][0x37c] ;  /* 0x0000df00ff017b82 */ /* 0x000e620000000800 */
[----:B------:R-:W2:Y:S01]  /*0010*/  S2R R90, SR_TID.X ;  /* 0x00000000005a7919 */ /* 0x000ea20000002100 */
[----:B------:R-:W3:Y:S01]  /*0020*/  LDCU.64 UR8, c[0x0][0x890] ;  /* 0x00011200ff0877ac */ /* 0x000ee20008000a00 */
[----:B------:R-:W-:Y:S02]  /*0030*/  PRMT R78, RZ, 0x7610, R78 ;  /* 0x00007610ff4e7816 */ /* 0x000fe4000000004e */
[----:B------:R-:W-:Y:S01]  /*0040*/  ELECT P3, URZ, PT ;  /* 0x0000000000ff782f */ /* 0x000fe20003860000 */
[----:B---3--:R-:W-:-:S04]  /*0050*/  UISETP.NE.U32.AND UP0, UPT, UR8, URZ, UPT ;  /* 0x000000ff0800728c */ /* 0x008fc8000bf05070 */
[----:B------:R-:W-:Y:S01]  /*0060*/  UISETP.NE.AND.EX UP0, UPT, UR9, URZ, UPT, UP0 ;  /* 0x000000ff0900728c */ /* 0x000fe2000bf05300 */
[----:B--2---:R-:W-:-:S05]  /*0070*/  SHF.R.U32.HI R79, RZ, 0x5, R90 ;  /* 0x00000005ff4f7819 */ /* 0x004fca000001165a */
[----:B------:R-:W2:Y:S02]  /*0080*/  SHFL.IDX PT, R0, R79, RZ, 0x1f ;  /* 0x00001fff4f007589 */ /* 0x000ea400000e0000 */
[----:B--2---:R-:W-:Y:S01]  /*0090*/  R2UR UR21, R0 ;  /* 0x00000000001572ca */ /* 0x004fe200000e0000 */
[----:B-1----:R-:W-:-:S14]  /*00a0*/  BRA.U UP0, `(.L_x_0) ;  /* 0x0000000100307547 */ /* 0x002fdc000b800000 */
[----:B------:R-:W1:Y:S02]  /*00b0*/  LDCU.64 UR4, c[0x0][0x888] ;  /* 0x00011100ff0477ac */ /* 0x000e640008000a00 */
[----:B-1----:R-:W-:-:S04]  /*00c0*/  UISETP.NE.U32.AND UP0, UPT, UR4, URZ, UPT ;  /* 0x000000ff0400728c */ /* 0x002fc8000bf05070 */
[----:B------:R-:W-:-:S09]  /*00d0*/  UISETP.NE.AND.EX UP0, UPT, UR5, URZ, UPT, UP0 ;  /* 0x000000ff0500728c */ /* 0x000fd2000bf05300 */
[----:B------:R-:W-:Y:S05]  /*00e0*/  BRA.U !UP0, `(.L_x_1) ;  /* 0x0000000108147547 */ /* 0x000fea000b800000 */
[----:B------:R-:W1:Y:S01]  /*00f0*/  LDC.64 R2, c[0x0][0x888] ;  /* 0x00022200ff027b82 */ /* 0x000e620000000a00 */
[----:B------:R-:W1:Y:S02]  /*0100*/  LDCU.64 UR4, c[0x0][0x358] ;  /* 0x00006b00ff0477ac */ /* 0x000e640008000a00 */
[----:B-1----:R1:W5:Y:S01]  /*0110*/  LDG.E R39, desc[UR4][R2.64] ;  /* 0x0000000402277981 */ /* 0x002362000c1e1900 */
[----:B------:R-:W-:Y:S01]  /*0120*/  HFMA2 R78, -RZ, RZ, 0, 5.9604644775390625e-08 ;  /* 0x00000001ff4e7431 */ /* 0x000fe200000001ff */
[----:B------:R-:W-:Y:S05]  /*0130*/  BRA `(.L_x_0) ;  /* 0x00000000000c7947 */ /* 0x000fea0003800000 */
.L_x_1:
[----:B------:R-:W1:Y:S01]  /*0140*/  LDCU UR4, c[0x0][0x880] ;  /* 0x00011000ff0477ac */ /* 0x000e620008000800 */
[----:B------:R-:W-:Y:S01]  /*0150*/  HFMA2 R78, -RZ, RZ, 0, 5.9604644775390625e-08 ;  /* 0x00000001ff4e7431 */ /* 0x000fe200000001ff */
[----:B-1----:R-:W-:-:S07]  /*0160*/  MOV R39, UR4 ;  /* 0x0000000400277c02 */ /* 0x002fce0008000f00 */
.L_x_0:
[----:B------:R-:W2:Y:S02]  /*0170*/  LDCU.64 UR4, c[0x0][0x8b0] ;  /* 0x00011600ff0477ac */ /* 0x000ea40008000a00 */
[----:B--2---:R-:W-:-:S04]  /*0180*/  UISETP.NE.U32.AND UP0, UPT, UR4, URZ, UPT ;  /* 0x000000ff0400728c */ /* 0x004fc8000bf05070 */
[----:B------:R-:W-:-:S09]  /*0190*/  UISETP.NE.AND.EX UP0, UPT, UR5, URZ, UPT, UP0 ;  /* 0x000000ff0500728c */ /* 0x000fd2000bf05300 */
[----:B------:R-:W-:Y:S05]  /*01a0*/  BRA.U UP0, `(.L_x_2) ;  /* 0x0000000100287547 */ /* 0x000fea000b800000 */
[----:B------:R-:W2:Y:S02]  /*01b0*/  LDCU.64 UR4, c[0x0][0x8a8] ;  /* 0x00011500ff0477ac */ /* 0x000ea40008000a00 */
[----:B--2---:R-:W-:-:S04]  /*01c0*/  UISETP.NE.U32.AND UP0, UPT, UR4, URZ, UPT ;  /* 0x000000ff0400728c */ /* 0x004fc8000bf05070 */
[----:B------:R-:W-:-:S09]  /*01d0*/  UISETP.NE.AND.EX UP0, UPT, UR5, URZ, UPT, UP0 ;  /* 0x000000ff0500728c */ /* 0x000fd2000bf05300 */
[----:B------:R-:W-:Y:S05]  /*01e0*/  BRA.U !UP0, `(.L_x_3) ;  /* 0x0000000108107547 */ /* 0x000fea000b800000 */
[----:B-1----:R-:W1:Y:S01]  /*01f0*/  LDC.64 R2, c[0x0][0x8a8] ;  /* 0x00022a00ff027b82 */ /* 0x002e620000000a00 */
[----:B------:R-:W1:Y:S02]  /*0200*/  LDCU.64 UR4, c[0x0][0x358] ;  /* 0x00006b00ff0477ac */ /* 0x000e640008000a00 */
[----:B-1----:R2:W5:Y:S01]  /*0210*/  LDG.E R37, desc[UR4][R2.64] ;  /* 0x0000000402257981 */ /* 0x002562000c1e1900 */
[----:B------:R-:W-:Y:S05]  /*0220*/  BRA `(.L_x_2) ;  /* 0x0000000000087947 */ /* 0x000fea0003800000 */
.L_x_3:
[----:B------:R-:W2:Y:S02]  /*0230*/  LDCU UR4, c[0x0][0x8a0] ;  /* 0x00011400ff0477ac */ /* 0x000ea40008000800 */
[----:B--2---:R-:W-:Y:S02]  /*0240*/  MOV R37, UR4 ;  /* 0x0000000400257c02 */ /* 0x004fe40008000f00 */
.L_x_2:
[----:B------:R-:W-:Y:S01]  /*0250*/  IMAD.U32 R0, RZ, RZ, UR21 ;  /* 0x00000015ff007e24 */ /* 0x000fe2000f8e00ff */
[----:B------:R-:W-:Y:S04]  /*0260*/  BSSY.RECONVERGENT B0, `(.L_x_4) ;  /* 0x000000c000007945 */ /* 0x000fe80003800200 */
[C---:B------:R-:W-:Y:S02]  /*0270*/  ISETP.NE.OR P1, PT, R0.reuse, 0x1, !P3 ;  /* 0x000000010000780c */ /* 0x040fe40005f25670 */
[----:B------:R-:W-:-:S11]  /*0280*/  ISETP.NE.OR P0, PT, R0, 0x3, !P3 ;  /* 0x000000030000780c */ /* 0x000fd60005f05670 */
[----:B------:R-:W-:Y:S05]  /*0290*/  @P1 BRA `(.L_x_5) ;  /* 0x0000000000201947 */ /* 0x000fea0003800000 */
[----:B------:R-:W3:Y:S02]  /*02a0*/  LDCU.64 UR4, c[0x0][0x348] ;  /* 0x00006900ff0477ac */ /* 0x000ee40008000a00 */
[----:B---3--:R-:W-:Y:S02]  /*02b0*/  UIADD3 UR6, UP1, UPT, UR4, 0x80, URZ ;  /* 0x0000008004067890 */ /* 0x008fe4000ff3e0ff */
[----:B------:R-:W-:Y:S02]  /*02c0*/  UIADD3 UR4, UP0, UPT, UR4, 0x180, URZ ;  /* 0x0000018004047890 */ /* 0x000fe4000ff1e0ff */
[----:B------:R-:W-:Y:S02]  /*02d0*/  UIADD3.X UR7, UPT, UPT, URZ, UR5, URZ, UP1, !UPT ;  /* 0x00000005ff077290 */ /* 0x000fe40008ffe4ff */
[----:B------:R-:W-:-:S07]  /*02e0*/  UIADD3.X UR5, UPT, UPT, URZ, UR5, URZ, UP0, !UPT ;  /* 0x00000005ff057290 */ /* 0x000fce00087fe4ff */
[----:B------:R3:W-:Y:S02]  /*02f0*/  UTMACCTL.PF [UR6] ;  /* 0x00000000060079b9 */ /* 0x0007e40008040000 */
[----:B------:R3:W-:Y:S02]  /*0300*/  UTMACCTL.PF [UR4] ;  /* 0x00000000040079b9 */ /* 0x0007e40008040000 */
[----:B---3--:R-:W-:Y:S01]  /*0310*/  NOP ;  /* 0x0000000000007918 */ /* 0x008fe20000000000 */
.L_x_5:
[----:B------:R-:W-:Y:S05]  /*0320*/  BSYNC.RECONVERGENT B0 ;  /* 0x0000000000007941 */ /* 0x000fea0003800200 */
.L_x_4:
[----:B------:R-:W-:Y:S04]  /*0330*/  BSSY.RECONVERGENT B0, `(.L_x_6) ;  /* 0x000000a000007945 */ /* 0x000fe80003800200 */
        /* <DEDUP_REMOVED lines=9> */
.L_x_7:
[----:B------:R-:W-:Y:S05]  /*03d0*/  BSYNC.RECONVERGENT B0 ;  /* 0x0000000000007941 */ /* 0x000fea0003800200 */
.L_x_6:
[----:B------:R-:W3:Y:S01]  /*03e0*/  LDCU.64 UR4, c[0x0][0x888] ;  /* 0x00011100ff0477ac */ /* 0x000ee20008000a00 */
[----:B------:R-:W-:Y:S02]  /*03f0*/  UISETP.EQ.U32.AND UP1, UPT, UR8, URZ, UPT ;  /* 0x000000ff0800728c */ /* 0x000fe4000bf22070 */
[----:B------:R-:W-:Y:S02]  /*0400*/  UPLOP3.LUT UP3, UPT, UPT, UPT, UPT, 0x80, 0x8 ;  /* 0x000000000008789c */ /* 0x000fe40003f6f070 */
[----:B---3--:R-:W-:-:S04]  /*0410*/  UISETP.NE.U32.AND UP0, UPT, UR4, URZ, UPT ;  /* 0x000000ff0400728c */ /* 0x008fc8000bf05070 */
[----:B------:R-:W-:-:S04]  /*0420*/  UISETP.NE.AND.EX UP2, UPT, UR5, URZ, UPT, UP0 ;  /* 0x000000ff0500728c */ /* 0x000fc8000bf45300 */
[----:B------:R-:W-:-:S04]  /*0430*/  UISETP.EQ.OR.EX UP4, UPT, UR9, URZ, !UP2, UP1 ;  /* 0x000000ff0900728c */ /* 0x000fc8000d782710 */
[----:B------:R-:W-:-:S06]  /*0440*/  UP2UR UR4, UPR, URZ, 0x10 ;  /* 0x00000010ff047883 */ /* 0x000fcc0008000000 */
[----:B------:R-:W-:Y:S01]  /*0450*/  MOV R81, UR4 ;  /* 0x0000000400517c02 */ /* 0x000fe20008000f00 */
[----:B------:R-:W-:Y:S06]  /*0460*/  BRA.U !UP4, `(.L_x_8) ;  /* 0x000000010c207547 */ /* 0x000fec000b800000 */
[----:B------:R-:W-:Y:S01]  /*0470*/  UISETP.NE.U32.AND UP1, UPT, UR8, URZ, UPT ;  /* 0x000000ff0800728c */ /* 0x000fe2000bf25070 */
[----:B-----5:R-:W-:Y:S01]  /*0480*/  FSETP.NEU.AND P0, PT, R39, RZ, PT ;  /* 0x000000ff2700720b */ /* 0x020fe20003f0d000 */
[----:B------:R-:W-:Y:S02]  /*0490*/  USEL UR4, URZ, 0xffffffff, UP2 ;  /* 0xffffffffff047887 */ /* 0x000fe40009000000 */
[----:B------:R-:W-:-:S10]  /*04a0*/  UISETP.NE.AND.EX UP1, UPT, UR9, URZ, UPT, UP1 ;  /* 0x000000ff0900728c */ /* 0x000fd4000bf25310 */
[----:B------:R-:W-:Y:S01]  /*04b0*/  VOTEU.ANY UP0, P0 ;  /* 0x0000000000ff7886 */ /* 0x000fe20000000100 */
[----:B------:R-:W-:-:S04]  /*04c0*/  @!UP1 USEL UR4, URZ, 0xffffffff, UP0 ;  /* 0xffffffffff049887 */ /* 0x000fc80008000000 */
[----:B------:R-:W-:-:S04]  /*04d0*/  ULOP3.LUT UR4, UR4, 0x1, URZ, 0xc0, !UPT ;  /* 0x0000000104047892 */ /* 0x000fc8000f8ec0ff */
[----:B------:R-:W-:-:S11]  /*04e0*/  UISETP.NE.U32.AND UP3, UPT, UR4, 0x1, UPT ;  /* 0x000000010400788c */ /* 0x000fd6000bf65070 */
.L_x_8:
[----:B-12---:R-:W1:Y:S02]  /*04f0*/  SHFL.IDX PT, R2, R79, RZ, 0x1f ;  /* 0x00001fff4f027589 */ /* 0x006e6400000e0000 */
[----:B-1----:R-:W-:-:S13]  /*0500*/  ISETP.NE.AND P0, PT, R2, RZ, PT ;  /* 0x000000ff0200720c */ /* 0x002fda0003f05270 */
[----:B------:R-:W-:Y:S05]  /*0510*/  @P0 BRA `(.L_x_9) ;  /* 0x0000000000a40947 */ /* 0x000fea0003800000 */
[----:B------:R-:W-:Y:S01]  /*0520*/  ELECT P0, URZ, PT ;  /* 0x0000000000ff782f */ /* 0x000fe20003800000 */
[----:B------:R-:W-:-:S12]  /*0530*/  BSSY.RECONVERGENT B0, `(.L_x_9) ;  /* 0x0000027000007945 */ /* 0x000fd80003800200 */
[----:B------:R-:W-:Y:S05]  /*0540*/  @!P0 BRA `(.L_x_10) ;  /* 0x0000000000948947 */ /* 0x000fea0003800000 */
[----:B------:R-:W1:Y:S01]  /*0550*/  S2UR UR4, SR_CgaCtaId ;  /* 0x00000000000479c3 */ /* 0x000e620000008800 */
[----:B------:R-:W-:Y:S01]  /*0560*/  UMOV UR5, 0x400 ;  /* 0x0000040000057882 */ /* 0x000fe20000000000 */
[----:B------:R-:W-:Y:S01]  /*0570*/  UMOV UR8, 0x1 ;  /* 0x0000000100087882 */ /* 0x000fe20000000000 */
[----:B------:R-:W-:Y:S01]  /*0580*/  UMOV UR6, 0x2 ;  /* 0x0000000200067882 */ /* 0x000fe20000000000 */
[----:B------:R-:W-:-:S04]  /*0590*/  UIADD3 UR8, UPT, UPT, -UR8, 0x100000, URZ ;  /* 0x0010000008087890 */ /* 0x000fc8000fffe1ff */
[----:B------:R-:W-:Y:S02]  /*05a0*/  USHF.L.U32 UR9, UR8, 0xb, URZ ;  /* 0x0000000b08097899 */ /* 0x000fe400080006ff */
[----:B------:R-:W-:Y:S02]  /*05b0*/  USHF.L.U32 UR8, UR8, 0x1, URZ ;  /* 0x0000000108087899 */ /* 0x000fe400080006ff */
[----:B------:R-:W-:-:S04]  /*05c0*/  UIADD3 UR6, UPT, UPT, -UR6, 0x100000, URZ ;  /* 0x0010000006067890 */ /* 0x000fc8000fffe1ff */
[----:B------:R-:W-:Y:S02]  /*05d0*/  USHF.L.U32 UR7, UR6, 0xb, URZ ;  /* 0x0000000b06077899 */ /* 0x000fe400080006ff */
[----:B------:R-:W-:Y:S02]  /*05e0*/  USHF.L.U32 UR6, UR6, 0x1, URZ ;  /* 0x0000000106067899 */ /* 0x000fe400080006ff */
[----:B-1----:R-:W-:Y:S01]  /*05f0*/  ULEA UR4, UR4, UR5, 0x18 ;  /* 0x0000000504047291 */ /* 0x002fe2000f8ec0ff */
[----:B------:R-:W1:Y:S11]  /*0600*/  FENCE.VIEW.ASYNC.S ;  /* 0x00000000000073c6 */ /* 0x000e760000000000 */
[----:B-1----:R1:W2:Y:S01]  /*0610*/  SYNCS.EXCH.64 URZ, [UR4], UR8 ;  /* 0x0000000804ff75b2 */ /* 0x0022a20008000100 */
[----:B------:R1:W3:Y:S01]  /*0620*/  SYNCS.EXCH.64 URZ, [UR4+0x60], UR6 ;  /* 0x0000600604ff75b2 */ /* 0x0002e20008000100 */
[----:B------:R1:W4:Y:S01]  /*0630*/  SYNCS.EXCH.64 URZ, [UR4+0x8], UR8 ;  /* 0x0000080804ff75b2 */ /* 0x0003220008000100 */
[----:B------:R1:W1:Y:S01]  /*0640*/  SYNCS.EXCH.64 URZ, [UR4+0x68], UR6 ;  /* 0x0000680604ff75b2 */ /* 0x0002620008000100 */
        /* <DEDUP_REMOVED lines=20> */
[----:B--2---:R-:W-:Y:S01]  /*0790*/  NOP ;  /* 0x0000000000007918 */ /* 0x004fe20000000000 */
.L_x_10:
[----:B-1----:R-:W-:Y:S05]  /*07a0*/  BSYNC.RECONVERGENT B0 ;  /* 0x0000000000007941 */ /* 0x002fea0003800200 */
.L_x_9:
[----:B------:R-:W1:Y:S01]  /*07b0*/  SHFL.IDX PT, R2, R79, RZ, 0x1f ;  /* 0x00001fff4f027589 */ /* 0x000e6200000e0000 */
[----:B------:R-:W-:Y:S01]  /*07c0*/  NOP ;  /* 0x0000000000007918 */ /* 0x000fe20000000000 */
[----:B-1----:R-:W-:-:S13]  /*07d0*/  ISETP.NE.AND P0, PT, R2, 0x1, PT ;  /* 0x000000010200780c */ /* 0x002fda0003f05270 */
[----:B------:R-:W-:Y:S05]  /*07e0*/  @P0 BRA `(.L_x_11) ;  /* 0x0000000000500947 */ /* 0x000fea0003800000 */
        /* <DEDUP_REMOVED lines=9> */
[----:B------:R-:W-:Y:S01]  /*0880*/  USHF.L.U32 UR6, UR6, 0x1, URZ ;  /* 0x0000000106067899 */ /* 0x000fe200080006ff */
[----:B------:R-:W-:Y:S01]  /*0890*/  ELECT P0, URZ, PT ;  /* 0x0000000000ff782f */ /* 0x000fe20003800000 */
[----:B-1----:R-:W-:Y:S01]  /*08a0*/  ULEA UR4, UR4, UR5, 0x18 ;  /* 0x0000000504047291 */ /* 0x002fe2000f8ec0ff */
[----:B------:R-:W1:Y:S11]  /*08b0*/  FENCE.VIEW.ASYNC.S ;  /* 0x00000000000073c6 */ /* 0x000e760000000000 */
[----:B-1----:R1:W2:Y:S01]  /*08c0*/  SYNCS.EXCH.64 URZ, [UR4+0xc0], UR8 ;  /* 0x0000c00804ff75b2 */ /* 0x0022a20008000100 */
[----:B------:R1:W1:Y:S01]  /*08d0*/  SYNCS.EXCH.64 URZ, [UR4+0xd8], UR6 ;  /* 0x0000d80604ff75b2 */ /* 0x0002620008000100 */
[----:B------:R1:W1:Y:S01]  /*08e0*/  SYNCS.EXCH.64 URZ, [UR4+0xc8], UR8 ;  /* 0x0000c80804ff75b2 */ /* 0x0002620008000100 */
[----:B------:R1:W1:Y:S01]  /*08f0*/  SYNCS.EXCH.64 URZ, [UR4+0xe0], UR6 ;  /* 0x0000e00604ff75b2 */ /* 0x0002620008000100 */
[----:B------:R1:W1:Y:S01]  /*0900*/  SYNCS.EXCH.64 URZ, [UR4+0xd0], UR8 ;  /* 0x0000d00804ff75b2 */ /* 0x0002620008000100 */
[----:B------:R1:W1:Y:S01]  /*0910*/  SYNCS.EXCH.64 URZ, [UR4+0xe8], UR6 ;  /* 0x0000e80604ff75b2 */ /* 0x0002620008000100 */
[----:B------:R-:W-:Y:S01]  /*0920*/  NOP ;  /* 0x0000000000007918 */ /* 0x000fe20000000000 */
.L_x_11:
[----:B------:R-:W3:Y:S01]  /*0930*/  SHFL.IDX PT, R2, R79, RZ, 0x1f ;  /* 0x00001fff4f027589 */ /* 0x000ee200000e0000 */
[----:B------:R-:W-:Y:S01]  /*0940*/  NOP ;  /* 0x0000000000007918 */ /* 0x000fe20000000000 */
[----:B---3--:R-:W-:-:S13]  /*0950*/  ISETP.NE.AND P0, PT, R2, 0x3, PT ;  /* 0x000000030200780c */ /* 0x008fda0003f05270 */
[----:B------:R-:W-:Y:S05]  /*0960*/  @P0 BRA `(.L_x_12) ;  /* 0x0000000000300947 */ /* 0x000fea0003800000 */
[----:B-1----:R-:W1:Y:S01]  /*0970*/  S2UR UR4, SR_CgaCtaId ;  /* 0x00000000000479c3 */ /* 0x002e620000008800 */
[----:B------:R-:W-:Y:S01]  /*0980*/  UMOV UR6, 0x400 ;  /* 0x0000040000067882 */ /* 0x000fe20000000000 */
[----:B------:R-:W-:Y:S01]  /*0990*/  UMOV UR5, 0x20 ;  /* 0x0000002000057882 */ /* 0x000fe20000000000 */
[----:B------:R-:W-:Y:S01]  /*09a0*/  ELECT P0, URZ, PT ;  /* 0x0000000000ff782f */ /* 0x000fe20003800000 */
[----:B-1----:R-:W-:Y:S02]  /*09b0*/  ULEA UR6, UR4, UR6, 0x18 ;  /* 0x0000000604067291 */ /* 0x002fe4000f8ec0ff */
[----:B------:R-:W-:-:S04]  /*09c0*/  UIADD3 UR4, UPT, UPT, -UR5, 0x100000, URZ ;  /* 0x0010000005047890 */ /* 0x000fc8000fffe1ff */
[----:B------:R-:W-:Y:S02]  /*09d0*/  USHF.L.U32 UR5, UR4, 0xb, URZ ;  /* 0x0000000b04057899 */ /* 0x000fe400080006ff */
[----:B------:R-:W-:Y:S01]  /*09e0*/  USHF.L.U32 UR4, UR4, 0x1, URZ ;  /* 0x0000000104047899 */ /* 0x000fe200080006ff */
[----:B------:R-:W1:Y:S11]  /*09f0*/  FENCE.VIEW.ASYNC.S ;  /* 0x00000000000073c6 */ /* 0x000e760000000000 */
[----:B-1----:R3:W1:Y:S01]  /*0a00*/  SYNCS.EXCH.64 URZ, [UR6+0xf0], UR4 ;  /* 0x0000f00406ff75b2 */ /* 0x0026620008000100 */
[----:B------:R3:W1:Y:S02]  /*0a10*/  SYNCS.EXCH.64 URZ, [UR6+0xf8], UR4 ;  /* 0x0000f80406ff75b2 */ /* 0x0006640008000100 */
[----:B---3--:R-:W-:Y:S01]  /*0a20*/  NOP ;  /* 0x0000000000007918 */ /* 0x008fe20000000000 */
.L_x_12:
[----:B------:R-:W3:Y:S01]  /*0a30*/  SHFL.IDX PT, R2, R79, RZ, 0x1f ;  /* 0x00001fff4f027589 */ /* 0x000ee200000e0000 */
[----:B------:R-:W-:Y:S01]  /*0a40*/  NOP ;  /* 0x0000000000007918 */ /* 0x000fe20000000000 */
[----:B---3--:R-:W-:-:S13]  /*0a50*/  ISETP.NE.AND P0, PT, R2, 0x4, PT ;  /* 0x000000040200780c */ /* 0x008fda0003f05270 */
[----:B------:R-:W-:Y:S05]  /*0a60*/  @P0 BRA `(.L_x_13) ;  /* 0x00000000004c0947 */ /* 0x000fea0003800000 */
[----:B-1----:R-:W1:Y:S01]  /*0a70*/  S2UR UR6, SR_CgaCtaId ;  /* 0x00000000000679c3 */ /* 0x002e620000008800 */
[----:B------:R-:W-:Y:S01]  /*0a80*/  UMOV UR4, 0x1e0 ;  /* 0x000001e000047882 */ /* 0x000fe20000000000 */
[----:B------:R-:W-:Y:S01]  /*0a90*/  UMOV UR5, 0x400 ;  /* 0x0000040000057882 */ /* 0x000fe20000000000 */
[----:B------:R-:W-:Y:S01]  /*0aa0*/  USEL UR4, UR4, 0x1a0, UP3 ;  /* 0x000001a004047887 */ /* 0x000fe20009800000 */
[----:B------:R-:W-:Y:S01]  /*0ab0*/  UMOV UR8, 0x1 ;  /* 0x0000000100087882 */ /* 0x000fe20000000000 */
[----:B------:R-:W-:Y:S01]  /*0ac0*/  ELECT P0, URZ, PT ;  /* 0x0000000000ff782f */ /* 0x000fe20003800000 */
[----:B------:R-:W-:-:S04]  /*0ad0*/  UIADD3 UR8, UPT, UPT, -UR8, 0x100000, URZ ;  /* 0x0010000008087890 */ /* 0x000fc8000fffe1ff */
[----:B------:R-:W-:Y:S02]  /*0ae0*/  USHF.L.U32 UR9, UR8, 0xb, URZ ;  /* 0x0000000b08097899 */ /* 0x000fe400080006ff */
[----:B------:R-:W-:Y:S02]  /*0af0*/  USHF.L.U32 UR8, UR8, 0x1, URZ ;  /* 0x0000000108087899 */ /* 0x000fe400080006ff */
[----:B-1----:R-:W-:Y:S02]  /*0b00*/  ULEA UR6, UR6, UR5, 0x18 ;  /* 0x0000000506067291 */ /* 0x002fe4000f8ec0ff */
[----:B------:R-:W-:-:S04]  /*0b10*/  UIADD3 UR4, UPT, UPT, -UR4, 0x100000, URZ ;  /* 0x0010000004047890 */ /* 0x000fc8000fffe1ff */
[----:B------:R-:W-:Y:S02]  /*0b20*/  USHF.L.U32 UR5, UR4, 0xb, URZ ;  /* 0x0000000b04057899 */ /* 0x000fe400080006ff */
[----:B------:R-:W-:Y:S01]  /*0b30*/  USHF.L.U32 UR4, UR4, 0x1, URZ ;  /* 0x0000000104047899 */ /* 0x000fe200080006ff */
[----:B------:R-:W1:Y:S03]  /*0b40*/  FENCE.VIEW.ASYNC.S ;  /* 0x00000000000073c6 */ /* 0x000e660000000000 */
[----:B-1----:R3:W1:Y:S08]  /*0b50*/  SYNCS.EXCH.64 URZ, [UR6+0x100], UR8 ;  /* 0x0001000806ff75b2 */ /* 0x0026700008000100 */
[----:B------:R3:W1:Y:S01]  /*0b60*/  SYNCS.EXCH.64 URZ, [UR6+0x110], UR4 ;  /* 0x0001100406ff75b2 */ /* 0x0006620008000100 */
[----:B------:R3:W1:Y:S01]  /*0b70*/  SYNCS.EXCH.64 URZ, [UR6+0x108], UR8 ;  /* 0x0001080806ff75b2 */ /* 0x0006620008000100 */
[----:B------:R3:W1:Y:S02]  /*0b80*/  SYNCS.EXCH.64 URZ, [UR6+0x118], UR4 ;  /* 0x0001180406ff75b2 */ /* 0x0006640008000100 */
[----:B---3--:R-:W-:Y:S01]  /*0b90*/  NOP ;  /* 0x0000000000007918 */ /* 0x008fe20000000000 */
.L_x_13:
[----:B------:R-:W3:Y:S01]  /*0ba0*/  SHFL.IDX PT, R2, R79, RZ, 0x1f ;  /* 0x00001fff4f027589 */ /* 0x000ee200000e0000 */
[----:B------:R-:W-:Y:S01]  /*0bb0*/  NOP ;  /* 0x0000000000007918 */ /* 0x000fe20000000000 */
[----:B---3--:R-:W-:-:S13]  /*0bc0*/  ISETP.NE.AND P0, PT, R2, 0x5, PT ;  /* 0x000000050200780c */ /* 0x008fda0003f05270 */
[----:B------:R-:W-:Y:S05]  /*0bd0*/  @P0 BRA `(.L_x_14) ;  /* 0x0000000000580947 */ /* 0x000fea0003800000 */
[----:B-1----:R-:W1:Y:S01]  /*0be0*/  S2UR UR4, SR_CgaCtaId ;  /* 0x00000000000479c3 */ /* 0x002e620000008800 */
        /* <DEDUP_REMOVED lines=12> */
[----:B-1----:R3:W1:Y:S01]  /*0cb0*/  SYNCS.EXCH.64 URZ, [UR4+0x120], UR8 ;  /* 0x0001200804ff75b2 */ /* 0x0026620008000100 */
[----:B------:R3:W1:Y:S01]  /*0cc0*/  SYNCS.EXCH.64 URZ, [UR4+0x140], UR6 ;  /* 0x0001400604ff75b2 */ /* 0x0006620008000100 */
[----:B------:R3:W1:Y:S01]  /*0cd0*/  SYNCS.EXCH.64 URZ, [UR4+0x128], UR8 ;  /* 0x0001280804ff75b2 */ /* 0x0006620008000100 */
[----:B------:R3:W1:Y:S01]  /*0ce0*/  SYNCS.EXCH.64 URZ, [UR4+0x148], UR6 ;  /* 0x0001480604ff75b2 */ /* 0x0006620008000100 */
[----:B------:R3:W1:Y:S01]  /*0cf0*/  SYNCS.EXCH.64 URZ, [UR4+0x130], UR8 ;  /* 0x0001300804ff75b2 */ /* 0x0006620008000100 */
[----:B------:R3:W1:Y:S01]  /*0d00*/  SYNCS.EXCH.64 URZ, [UR4+0x150], UR6 ;  /* 0x0001500604ff75b2 */ /* 0x0006620008000100 */
[----:B------:R3:W1:Y:S01]  /*0d10*/  SYNCS.EXCH.64 URZ, [UR4+0x138], UR8 ;  /* 0x0001380804ff75b2 */ /* 0x0006620008000100 */
[----:B------:R3:W1:Y:S02]  /*0d20*/  SYNCS.EXCH.64 URZ, [UR4+0x158], UR6 ;  /* 0x0001580604ff75b2 */ /* 0x0006640008000100 */
[----:B---3--:R-:W-:Y:S01]  /*0d30*/  NOP ;  /* 0x0000000000007918 */ /* 0x008fe20000000000 */
.L_x_14:
[----:B------:R-:W3:Y:S01]  /*0d40*/  SHFL.IDX PT, R2, R79, RZ, 0x1f ;  /* 0x00001fff4f027589 */ /* 0x000ee200000e0000 */
[----:B------:R-:W-:Y:S01]  /*0d50*/  NOP ;  /* 0x0000000000007918 */ /* 0x000fe20000000000 */
[----:B---3--:R-:W-:-:S13]  /*0d60*/  ISETP.NE.AND P0, PT, R2, 0x3, PT ;  /* 0x000000030200780c */ /* 0x008fda0003f05270 */
[----:B------:R-:W-:Y:S05]  /*0d70*/  @P0 BRA `(.L_x_15) ;  /* 0x0000000000380947 */ /* 0x000fea0003800000 */
[----:B------:R-:W3:Y:S01]  /*0d80*/  S2UR UR5, SR_CgaCtaId ;  /* 0x00000000000579c3 */ /* 0x000ee20000008800 */
[----:B-1----:R-:W-:Y:S01]  /*0d90*/  UMOV UR4, 0x400 ;  /* 0x0000040000047882 */ /* 0x002fe20000000000 */
[----:B------:R-:W-:Y:S01]  /*0da0*/  UMOV UR6, 0x20 ;  /* 0x0000002000067882 */ /* 0x000fe20000000000 */
[----:B------:R-:W-:Y:S01]  /*0db0*/  ELECT P0, URZ, PT ;  /* 0x0000000000ff782f */ /* 0x000fe20003800000 */
[----:B------:R-:W-:-:S04]  /*0dc0*/  UIADD3 UR6, UPT, UPT, -UR6, 0x100000, URZ ;  /* 0x0010000006067890 */ /* 0x000fc8000fffe1ff */
[----:B------:R-:W-:Y:S02]  /*0dd0*/  USHF.L.U32 UR7, UR6, 0xb, URZ ;  /* 0x0000000b06077899 */ /* 0x000fe400080006ff */
[----:B------:R-:W-:Y:S02]  /*0de0*/  USHF.L.U32 UR6, UR6, 0x1, URZ ;  /* 0x0000000106067899 */ /* 0x000fe400080006ff */
[----:B---3--:R-:W-:Y:S01]  /*0df0*/  ULEA UR4, UR5, UR4, 0x18 ;  /* 0x0000000405047291 */ /* 0x008fe2000f8ec0ff */
[----:B------:R-:W1:Y:S11]  /*0e00*/  FENCE.VIEW.ASYNC.S ;  /* 0x00000000000073c6 */ /* 0x000e760000000000 */
[----:B-1----:R3:W1:Y:S01]  /*0e10*/  SYNCS.EXCH.64 URZ, [UR4+0x160], UR6 ;  /* 0x0001600604ff75b2 */ /* 0x0026620008000100 */
[----:B------:R3:W1:Y:S01]  /*0e20*/  SYNCS.EXCH.64 URZ, [UR4+0x170], UR6 ;  /* 0x0001700604ff75b2 */ /* 0x0006620008000100 */
[----:B------:R3:W1:Y:S01]  /*0e30*/  SYNCS.EXCH.64 URZ, [UR4+0x168], UR6 ;  /* 0x0001680604ff75b2 */ /* 0x0006620008000100 */
[----:B------:R3:W1:Y:S02]  /*0e40*/  SYNCS.EXCH.64 URZ, [UR4+0x178], UR6 ;  /* 0x0001780604ff75b2 */ /* 0x0006640008000100 */
[----:B---3--:R-:W-:Y:S01]  /*0e50*/  NOP ;  /* 0x0000000000007918 */ /* 0x008fe20000000000 */
.L_x_15:
[----:B------:R-:W3:Y:S01]  /*0e60*/  LDCU UR26, c[0x0][0x36c] ;  /* 0x00006d80ff1a77ac */ /* 0x000ee20008000800 */
[----:B------:R-:W-:Y:S01]  /*0e70*/  ISETP.NE.OR P3, PT, R0, 0x2, !P3 ;  /* 0x000000020000780c */ /* 0x000fe20005f65670 */
[----:B------:R-:W-:Y:S01]  /*0e80*/  NOP ;  /* 0x0000000000007918 */ /* 0x000fe20000000000 */
[----:B------:R-:W-:Y:S01]  /*0e90*/  LOP3.LUT R0, R90, 0x1f, RZ, 0xc0, !PT ;  /* 0x0000001f5a007812 */ /* 0x000fe200078ec0ff */
[----:B------:R-:W-:Y:S02]  /*0ea0*/  UISETP.NE.AND UP4, UPT, UR21, 0x2, UPT ;  /* 0x000000021500788c */ /* 0x000fe4000bf85270 */
[----:B------:R-:W-:Y:S02]  /*0eb0*/  UISETP.NE.AND UP5, UPT, UR21, URZ, UPT ;  /* 0x000000ff1500728c */ /* 0x000fe4000bfa5270 */
[----:B---3--:R-:W-:-:S09]  /*0ec0*/  UISETP.EQ.U32.AND UP0, UPT, UR26, 0x1, UPT ;  /* 0x000000011a00788c */ /* 0x008fd2000bf02070 */
[----:B------:R-:W-:Y:S05]  /*0ed0*/  BRA.U !UP0, `(.L_x_16) ;  /* 0x0000000108087547 */ /* 0x000fea000b800000 */
[----:B-12-4-:R-:W-:Y:S01]  /*0ee0*/  UCGABAR_ARV ;  /* 0x00000000000079c7 */ /* 0x016fe20008000000 */
[----:B------:R-:W-:Y:S05]  /*0ef0*/  BRA `(.L_x_17) ;  /* 0x0000000000047947 */ /* 0x000fea0003800000 */
.L_x_16:
[----:B-12-4-:R-:W-:Y:S01]  /*0f00*/  NOP ;  /* 0x0000000000007918 */ /* 0x016fe20000000000 */
.L_x_17:
[----:B------:R-:W1:Y:S01]  /*0f10*/  S2UR UR7, SR_CTAID.X ;  /* 0x00000000000779c3 */ /* 0x000e620000002500 */
[----:B------:R-:W-:-:S05]  /*0f20*/  CS2R.32 R80, SR_CgaSize ;  /* 0x0000000000507805 */ /* 0x000fca0000008a00 */
[----:B------:R-:W-:-:S05]  /*0f30*/  IMAD R80, R80, -0xa0, RZ ;  /* 0xffffff6050507824 */ /* 0x000fca00078e02ff */
[----:B------:R-:W-:-:S14]  /*0f40*/  R2UR UR5, R80 ;  /* 0x00000000500572ca */ /* 0x000fdc00000e0000 */
[----:B------:R-:W2:Y:S01]  /*0f50*/  LDCU UR5, c[0x0][UR5+0x2b0] ;  /* 0x00005600050577ac */ /* 0x000ea20008000800 */
[----:B------:R-:W-:-:S05]  /*0f60*/  CS2R.32 R80, SR_CgaSize ;  /* 0x0000000000507805 */ /* 0x000fca0000008a00 */
[----:B------:R-:W-:-:S05]  /*0f70*/  IMAD R80, R80, -0xa0, RZ ;  /* 0xffffff6050507824 */ /* 0x000fca00078e02ff */
[----:B------:R-:W-:-:S14]  /*0f80*/  R2UR UR4, R80 ;  /* 0x00000000500472ca */ /* 0x000fdc00000e0000 */
[----:B------:R-:W3:Y:S01]  /*0f90*/  LDCU UR4, c[0x0][UR4+0x2b4] ;  /* 0x00005680040477ac */ /* 0x000ee20008000800 */
[----:B------:R-:W4:Y:S01]  /*0fa0*/  S2UR UR8, SR_CTAID.Y ;  /* 0x00000000000879c3 */ /* 0x000f220000002600 */
[----:B------:R-:W-:-:S05]  /*0fb0*/  CS2R.32 R80, SR_CgaSize ;  /* 0x0000000000507805 */ /* 0x000fca0000008a00 */
[----:B------:R-:W-:-:S05]  /*0fc0*/  IMAD R80, R80, -0xa0, RZ ;  /* 0xffffff6050507824 */ /* 0x000fca00078e02ff */
[----:B------:R-:W-:-:S14]  /*0fd0*/  R2UR UR9, R80 ;  /* 0x00000000500972ca */ /* 0x000fdc00000e0000 */
[----:B------:R-:W3:Y:S01]  /*0fe0*/  LDCU UR9, c[0x0][UR9+0x2a0] ;  /* 0x00005400090977ac */ /* 0x000ee20008000800 */
[----:B------:R-:W-:-:S05]  /*0ff0*/  CS2R.32 R80, SR_CgaSize ;  /* 0x0000000000507805 */ /* 0x000fca0000008a00 */
[----:B------:R-:W-:-:S05]  /*1000*/  IMAD R80, R80, -0xa0, RZ ;  /* 0xffffff6050507824 */ /* 0x000fca00078e02ff */
[----:B------:R-:W-:-:S14]  /*1010*/  R2UR UR61, R80 ;  /* 0x00000000503d72ca */ /* 0x000fdc00000e0000 */
[----:B------:R-:W3:Y:S01]  /*1020*/  LDCU UR61, c[0x0][UR61+0x2a4] ;  /* 0x000054803d3d77ac */ /* 0x000ee20008000800 */
[----:B------:R-:W3:Y:S01]  /*1030*/  S2UR UR6, SR_CgaCtaId ;  /* 0x00000000000679c3 */ /* 0x000ee20000008800 */
[----:B------:R-:W3:Y:S01]  /*1040*/  LDCU UR22, c[0x0][0xb24] ;  /* 0x00016480ff1677ac */ /* 0x000ee20008000800 */
[----:B------:R-:W3:Y:S01]  /*1050*/  LDCU UR42, c[0x0][0xb24] ;  /* 0x00016480ff2a77ac */ /* 0x000ee20008000800 */
[----:B-1----:R-:W-:-:S05]  /*1060*/  I2FP.F32.U32 R3, UR7 ;  /* 0x0000000700037c45 */ /* 0x002fca0008201000 */
[----:B------:R-:W1:Y:S01]  /*1070*/  S2UR UR36, SR_CTAID.Z ;  /* 0x00000000002479c3 */ /* 0x000e620000002700 */
[----:B------:R-:W1:Y:S01]  /*1080*/  LDCU UR25, c[0x0][0xb30] ;  /* 0x00016600ff1977ac */ /* 0x000e620008000800 */
[----:B--2---:R-:W-:Y:S01]  /*1090*/  FMUL R3, R3, UR5 ;  /* 0x0000000503037c20 */ /* 0x004fe20008400000 */
[----:B------:R-:W-:Y:S01]  /*10a0*/  UMOV UR20, UR7 ;  /* 0x0000000700147c82 */ /* 0x000fe20008000000 */
[----:B----4-:R-:W-:Y:S01]  /*10b0*/  I2FP.F32.U32 R2, UR8 ;  /* 0x0000000800027c45 */ /* 0x010fe20008201000 */
[----:B------:R-:W-:-:S03]  /*10c0*/  UMOV UR24, UR8 ;  /* 0x0000000800187c82 */ /* 0x000fc60008000000 */
[----:B------:R-:W2:Y:S01]  /*10d0*/  F2I.U32.TRUNC.NTZ R3, R3 ;  /* 0x0000000300037305 */ /* 0x000ea2000020f000 */
[----:B---3--:R-:W-:Y:S01]  /*10e0*/  FMUL R2, R2, UR4 ;  /* 0x0000000402027c20 */ /* 0x008fe20008400000 */
[----:B------:R-:W-:-:S06]  /*10f0*/  ULOP3.LUT UR4, UR6, 0x1, URZ, 0xc0, !UPT ;  /* 0x0000000106047892 */ /* 0x000fcc000f8ec0ff */
[----:B------:R-:W3:Y:S01]  /*1100*/  F2I.U32.TRUNC.NTZ R2, R2 ;  /* 0x0000000200027305 */ /* 0x000ee2000020f000 */
[----:B------:R-:W-:-:S04]  /*1110*/  UISETP.NE.U32.AND UP6, UPT, UR4, 0x1, UPT ;  /* 0x000000010400788c */ /* 0x000fc8000bfc5070 */
[----:B------:R-:W-:Y:S01]  /*1120*/  USEL UR4, URZ, 0xc00, UP6 ;  /* 0x00000c00ff047887 */ /* 0x000fe2000b000000 */
[----:B--2---:R-:W-:Y:S02]  /*1130*/  R2UR UR6, R3 ;  /* 0x00000000030672ca */ /* 0x004fe400000e0000 */
[----:B---3--:R-:W-:Y:S02]  /*1140*/  R2UR UR5, R2 ;  /* 0x00000000020572ca */ /* 0x008fe400000e0000 */
[----:B------:R-:W-:-:S09]  /*1150*/  PRMT R2, RZ, 0x7610, R2 ;  /* 0x00007610ff027816 */ /* 0x000fd20000000002 */
[----:B------:R-:W-:-:S04]  /*1160*/  UIADD3 UR6, UPT, UPT, -UR6, URZ, URZ ;  /* 0x000000ff06067290 */ /* 0x000fc8000fffe1ff */
[----:B------:R-:W-:Y:S02]  /*1170*/  UIMAD UR6, UR9, UR6, UR7 ;  /* 0x00000006090672a4 */ /* 0x000fe4000f8e0207 */
[----:B------:R-:W-:-:S04]  /*1180*/  UIADD3 UR5, UPT, UPT, -UR5, URZ, URZ ;  /* 0x000000ff05057290 */ /* 0x000fc8000fffe1ff */
[----:B------:R-:W-:Y:S01]  /*1190*/  IMAD.U32 R80, RZ, RZ, UR6 ;  /* 0x00000006ff507e24 */ /* 0x000fe2000f8e00ff */
[----:B------:R-:W-:Y:S01]  /*11a0*/  UIMAD UR61, UR61, UR5, UR8 ;  /* 0x000000053d3d72a4 */ /* 0x000fe2000f8e0208 */
[----:B-1----:R-:W-:Y:S11]  /*11b0*/  BRA.U UP5, `(.L_x_18) ;  /* 0x0000000105287547 */ /* 0x002ff6000b800000 */
[----:B------:R-:W-:Y:S01]  /*11c0*/  R2UR UR7, R80 ;  /* 0x00000000500772ca */ /* 0x000fe200000e0000 */
[----:B------:R-:W-:-:S04]  /*11d0*/  UISETP.NE.AND UP0, UPT, UR61, URZ, UPT ;  /* 0x000000ff3d00728c */ /* 0x000fc8000bf05270 */
[----:B------:R-:W-:Y:S02]  /*11e0*/  USEL UR5, URZ, 0x2, UP0 ;  /* 0x00000002ff057887 */ /* 0x000fe40008000000 */
[----:B------:R-:W-:-:S06]  /*11f0*/  UISETP.NE.AND UP0, UPT, UR61, URZ, UPT ;  /* 0x000000ff3d00728c */ /* 0x000fcc000bf05270 */
[----:B------:R-:W-:-:S04]  /*1200*/  UISETP.EQ.OR UP0, UPT, UR7, URZ, !UP0 ;  /* 0x000000ff0700728c */ /* 0x000fc8000c702670 */
[----:B------:R-:W-:Y:S02]  /*1210*/  USEL UR6, URZ, 0x1, !UP0 ;  /* 0x00000001ff067887 */ /* 0x000fe4000c000000 */
[----:B------:R-:W-:-:S04]  /*1220*/  UISETP.NE.AND UP0, UPT, UR7, 0x1, UPT ;  /* 0x000000010700788c */ /* 0x000fc8000bf05270 */
[----:B------:R-:W-:-:S04]  /*1230*/  USEL UR5, UR5, 0x2, UP0 ;  /* 0x0000000205057887 */ /* 0x000fc80008000000 */
[----:B------:R-:W-:-:S06]  /*1240*/  UIADD3 UR5, UPT, UPT, UR6, UR5, URZ ;  /* 0x0000000506057290 */ /* 0x000fcc000fffe0ff */
[----:B------:R-:W-:-:S07]  /*1250*/  MOV R2, UR5 ;  /* 0x0000000500027c02 */ /* 0x000fce0008000f00 */
.L_x_18:
[----:B------:R-:W-:-:S09]  /*1260*/  UISETP.GE.AND UP0, UPT, UR22, 0x1, UPT ;  /* 0x000000011600788c */ /* 0x000fd2000bf06270 */
[----:B------:R-:W-:Y:S05]  /*1270*/  BRA.U !UP0, `(.L_x_19) ;  /* 0x0000000108d07547 */ /* 0x000fea000b800000 */
[----:B------:R-:W1:Y:S01]  /*1280*/  LDCU UR23, c[0x0][0xb0c] ;  /* 0x00016180ff1777ac */ /* 0x000e620008000800 */
[----:B------:R-:W2:Y:S01]  /*1290*/  LDCU.128 UR16, c[0x0][0xb10] ;  /* 0x00016200ff1077ac */ /* 0x000ea20008000c00 */
[----:B------:R-:W3:Y:S01]  /*12a0*/  LDCU UR7, c[0x0][0x370] ;  /* 0x00006e00ff0777ac */ /* 0x000ee20008000800 */
[----:B------:R-:W4:Y:S01]  /*12b0*/  LDCU UR14, c[0x0][0xb20] ;  /* 0x00016400ff0e77ac */ /* 0x000f220008000800 */
[----:B------:R-:W-:Y:S02]  /*12c0*/  UISETP.NE.AND UP1, UPT, UR22, 0x1, UPT ;  /* 0x000000011600788c */ /* 0x000fe4000bf25270 */
[----:B-1----:R-:W-:Y:S02]  /*12d0*/  UISETP.NE.AND UP0, UPT, UR23, 0x1, UPT ;  /* 0x000000011700788c */ /* 0x002fe4000bf05270 */
[----:B--2---:R-:W-:Y:S02]  /*12e0*/  UIMAD.WIDE.U32 UR10, UR20, UR16, URZ ;  /* 0x00000010140a72a5 */ /* 0x004fe4000f8e00ff */
[----:B---3--:R-:W-:-:S05]  /*12f0*/  UIMAD.WIDE.U32 UR8, UR7, UR16, URZ ;  /* 0x00000010070872a5 */ /* 0x008fca000f8e00ff */
[----:B------:R-:W-:Y:S01]  /*1300*/  UMOV UR6, UR11 ;  /* 0x0000000b00067c82 */ /* 0x000fe20008000000 */
[----:B------:R-:W-:Y:S02]  /*1310*/  UIMAD.WIDE.U32 UR10, UR24, UR19, URZ ;  /* 0x00000013180a72a5 */ /* 0x000fe4000f8e00ff */
[----:B------:R-:W-:Y:S01]  /*1320*/  USHF.R.U32.HI UR6, URZ, UR17, UR6 ;  /* 0x00000011ff067299 */ /* 0x000fe20008011606 */
[----:B------:R-:W-:Y:S02]  /*1330*/  UMOV UR8, UR9 ;  /* 0x0000000900087c82 */ /* 0x000fe40008000000 */
[----:B------:R-:W-:Y:S02]  /*1340*/  @UP0 USHF.R.U32.HI UR7, URZ, UR17, UR8 ;  /* 0x00000011ff070299 */ /* 0x000fe40008011608 */
[----:B------:R-:W1:Y:S01]  /*1350*/  LDCU UR8, c[0x0][0x374] ;  /* 0x00006e80ff0877ac */ /* 0x000e620008000800 */
[----:B------:R-:W-:-:S03]  /*1360*/  UMOV UR5, UR11 ;  /* 0x0000000b00057c82 */ /* 0x000fc60008000000 */
[----:B------:R-:W2:Y:S01]  /*1370*/  LDCU.64 UR10, c[0x0][0xb28] ;  /* 0x00016500ff0a77ac */ /* 0x000ea20008000a00 */
[----:B------:R-:W-:Y:S02]  /*1380*/  USEL UR6, UR20, UR6, !UP0 ;  /* 0x0000000614067287 */ /* 0x000fe4000c000000 */
[----:B------:R-:W-:Y:S02]  /*1390*/  UISETP.NE.AND UP0, UPT, UR18, 0x1, UPT ;  /* 0x000000011200788c */ /* 0x000fe4000bf05270 */
[----:B----4-:R-:W-:-:S04]  /*13a0*/  USHF.R.U32.HI UR5, URZ, UR14, UR5 ;  /* 0x0000000eff057299 */ /* 0x010fc80008011605 */
[----:B------:R-:W-:Y:S02]  /*13b0*/  USEL UR5, UR24, UR5, !UP0 ;  /* 0x0000000518057287 */ /* 0x000fe4000c000000 */
[----:B-1----:R-:W-:-:S07]  /*13c0*/  UIMAD.WIDE.U32 UR12, UR8, UR19, URZ ;  /* 0x00000013080c72a5 */ /* 0x002fce000f8e00ff */
[----:B------:R-:W-:Y:S02]  /*13d0*/  UMOV UR9, UR13 ;  /* 0x0000000d00097c82 */ /* 0x000fe40008000000 */
[----:B------:R-:W-:Y:S02]  /*13e0*/  @UP0 USHF.R.U32.HI UR8, URZ, UR14, UR9 ;  /* 0x0000000eff080299 */ /* 0x000fe40008011609 */
[----:B--2---:R-:W-:Y:S02]  /*13f0*/  UIMAD.WIDE.U32 UR14, UR7, UR10, URZ ;  /* 0x0000000a070e72a5 */ /* 0x004fe4000f8e00ff */
[----:B------:R-:W-:-:S05]  /*1400*/  UIMAD.WIDE.U32 UR12, UR8, UR10, URZ ;  /* 0x0000000a080c72a5 */ /* 0x000fca000f8e00ff */
[----:B------:R-:W-:Y:S02]  /*1410*/  UMOV UR14, UR15 ;  /* 0x0000000f000e7c82 */ /* 0x000fe40008000000 */
[----:B------:R-:W-:Y:S01]  /*1420*/  UMOV UR12, UR13 ;  /* 0x0000000d000c7c82 */ /* 0x000fe20008000000 */
[----:B------:R-:W-:Y:S02]  /*1430*/  @UP1 USHF.R.U32.HI UR7, URZ, UR11, UR14 ;  /* 0x0000000bff071299 */ /* 0x000fe4000801160e */
[----:B------:R-:W-:Y:S02]  /*1440*/  @UP1 USHF.R.U32.HI UR8, URZ, UR11, UR12 ;  /* 0x0000000bff081299 */ /* 0x000fe4000801160c */
[----:B------:R-:W-:Y:S02]  /*1450*/  UIMAD.WIDE.U32 UR12, UR5, UR10, URZ ;  /* 0x0000000a050c72a5 */ /* 0x000fe4000f8e00ff */
[----:B------:R-:W-:Y:S02]  /*1460*/  UIMAD UR8, UR8, UR22, URZ ;  /* 0x00000016080872a4 */ /* 0x000fe4000f8e02ff */
[----:B------:R-:W-:-:S02]  /*1470*/  UIMAD UR9, UR7, UR22, URZ ;  /* 0x00000016070972a4 */ /* 0x000fc4000f8e02ff */
[----:B------:R-:W-:-:S04]  /*1480*/  UISETP.GE.AND UP0, UPT, UR5, UR8, UPT ;  /* 0x000000080500728c */ /* 0x000fc8000bf06270 */
[----:B------:R-:W-:Y:S02]  /*1490*/  UISETP.GE.OR UP0, UPT, UR6, UR9, UP0 ;  /* 0x000000090600728c */ /* 0x000fe40008706670 */
[----:B------:R-:W-:-:S03]  /*14a0*/  UIMAD.WIDE.U32 UR8, UR6, UR10, URZ ;  /* 0x0000000a060872a5 */ /* 0x000fc6000f8e00ff */
[----:B------:R-:W-:Y:S02]  /*14b0*/  UMOV UR10, UR13 ;  /* 0x0000000d000a7c82 */ /* 0x000fe40008000000 */
[----:B------:R-:W-:-:S04]  /*14c0*/  USHF.R.U32.HI UR10, URZ, UR11, UR10 ;  /* 0x0000000bff0a7299 */ /* 0x000fc8000801160a */
[----:B------:R-:W-:Y:S02]  /*14d0*/  USEL UR8, UR5, UR10, !UP1 ;  /* 0x0000000a05087287 */ /* 0x000fe4000c800000 */
[----:B------:R-:W-:Y:S02]  /*14e0*/  @!UP0 USHF.R.U32.HI UR9, URZ, UR11, UR9 ;  /* 0x0000000bff098299 */ /* 0x000fe40008011609 */
[----:B------:R-:W-:Y:S02]  /*14f0*/  UIADD3 UR10, UPT, UPT, -UR8, URZ, URZ ;  /* 0x000000ff080a7290 */ /* 0x000fe4000fffe1ff */
[----:B------:R-:W-:Y:S02]  /*1500*/  @!UP0 USEL UR9, UR6, UR9, !UP1 ;  /* 0x0000000906098287 */ /* 0x000fe4000c800000 */
[----:B------:R-:W-:Y:S02]  /*1510*/  UIMAD UR10, UR22, UR10, UR5 ;  /* 0x0000000a160a72a4 */ /* 0x000fe4000f8e0205 */
[----:B------:R-:W-:-:S02]  /*1520*/  UIADD3 UR11, UPT, UPT, -UR6, URZ, URZ ;  /* 0x000000ff060b7290 */ /* 0x000fc4000fffe1ff */
[----:B------:R-:W-:Y:S02]  /*1530*/  @!UP0 UIMAD UR10, UR10, UR7, UR9 ;  /* 0x000000070a0a82a4 */ /* 0x000fe4000f8e0209 */
[----:B------:R-:W-:Y:S02]  /*1540*/  @!UP0 UIADD3 UR8, UPT, UPT, UR8, -UR9, URZ ;  /* 0x8000000908088290 */ /* 0x000fe4000fffe0ff */
[----:B------:R-:W-:Y:S02]  /*1550*/  UIADD3 UR7, UPT, UPT, -UR5, URZ, URZ ;  /* 0x000000ff05077290 */ /* 0x000fe4000fffe1ff */
[----:B------:R-:W-:Y:S02]  /*1560*/  @!UP0 UIMAD UR5, UR8, UR22, UR6 ;  /* 0x00000016080582a4 */ /* 0x000fe4000f8e0206 */
[----:B------:R-:W-:Y:S02]  /*1570*/  UIMAD UR24, UR18, UR7, UR24 ;  /* 0x00000007121872a4 */ /* 0x000fe4000f8e0218 */
[----:B------:R-:W-:Y:S01]  /*1580*/  UIMAD UR20, UR23, UR11, UR20 ;  /* 0x0000000b171472a4 */ /* 0x000fe2000f8e0214 */
[----:B------:R-:W-:Y:S01]  /*1590*/  @!UP0 UMOV UR6, UR10 ;  /* 0x0000000a00068c82 */ /* 0x000fe20008000000 */
[----:B------:R-:W-:-:S02]  /*15a0*/  UIMAD UR24, UR5, UR18, UR24 ;  /* 0x00000012051872a4 */ /* 0x000fc4000f8e0218 */
[----:B------:R-:W-:-:S12]  /*15b0*/  UIMAD UR20, UR6, UR23, UR20 ;  /* 0x00000017061472a4 */ /* 0x000fd8000f8e0214 */
.L_x_19:
[----:B------:R-:W-:-:S09]  /*15c0*/  UISETP.NE.AND UP0, UPT, UR25, 0x1, UPT ;  /* 0x000000011900788c */ /* 0x000fd2000bf05270 */
[----:B------:R-:W-:Y:S05]  /*15d0*/  BRA.U UP0, `(.L_x_20) ;  /* 0x0000000100447547 */ /* 0x000fea000b800000 */
[----:B------:R-:W1:Y:S01]  /*15e0*/  LDCU.128 UR8, c[0x0][0xb10] ;  /* 0x00016200ff0877ac */ /* 0x000e620008000c00 */
[----:B------:R-:W2:Y:S01]  /*15f0*/  LDCU UR12, c[0x0][0xb0c] ;  /* 0x00016180ff0c77ac */ /* 0x000ea20008000800 */
[----:B-1----:R-:W-:Y:S02]  /*1600*/  UIMAD.WIDE.U32 UR6, UR20, UR8, URZ ;  /* 0x00000008140672a5 */ /* 0x002fe4000f8e00ff */
[----:B--2---:R-:W-:-:S05]  /*1610*/  UISETP.NE.AND UP0, UPT, UR12, 0x1, UPT ;  /* 0x000000010c00788c */ /* 0x004fca000bf05270 */
[----:B------:R-:W-:Y:S01]  /*1620*/  UMOV UR5, UR7 ;  /* 0x0000000700057c82 */ /* 0x000fe20008000000 */
[----:B------:R-:W-:Y:S02]  /*1630*/  UIMAD.WIDE.U32 UR6, UR24, UR11, URZ ;  /* 0x0000000b180672a5 */ /* 0x000fe4000f8e00ff */
[----:B------:R-:W-:Y:S01]  /*1640*/  USHF.R.U32.HI UR5, URZ, UR9, UR5 ;  /* 0x00000009ff057299 */ /* 0x000fe20008011605 */
[----:B------:R-:W1:Y:S03]  /*1650*/  LDCU UR9, c[0x0][0xb20] ;  /* 0x00016400ff0977ac */ /* 0x000e660008000800 */
[----:B------:R-:W-:Y:S02]  /*1660*/  USEL UR8, UR20, UR5, !UP0 ;  /* 0x0000000514087287 */ /* 0x000fe4000c000000 */
[----:B------:R-:W-:Y:S01]  /*1670*/  UISETP.NE.AND UP0, UPT, UR10, 0x1, UPT ;  /* 0x000000010a00788c */ /* 0x000fe2000bf05270 */
[----:B------:R-:W-:-:S02]  /*1680*/  UMOV UR5, UR7 ;  /* 0x0000000700057c82 */ /* 0x000fc40008000000 */
[----:B-1----:R-:W-:-:S04]  /*1690*/  USHF.R.U32.HI UR5, URZ, UR9, UR5 ;  /* 0x00000009ff057299 */ /* 0x002fc80008011605 */
[----:B------:R-:W-:-:S04]  /*16a0*/  USEL UR5, UR24, UR5, !UP0 ;  /* 0x0000000518057287 */ /* 0x000fc8000c000000 */
[----:B------:R-:W-:Y:S02]  /*16b0*/  UIADD3 UR6, UPT, UPT, UR8, -UR5, URZ ;  /* 0x8000000508067290 */ /* 0x000fe4000fffe0ff */
[----:B------:R-:W-:Y:S02]  /*16c0*/  UIADD3 UR5, UPT, UPT, -UR8, UR5, URZ ;  /* 0x0000000508057290 */ /* 0x000fe4000fffe1ff */
[----:B------:R-:W-:Y:S02]  /*16d0*/  UIMAD UR24, UR6, UR10, UR24 ;  /* 0x0000000a061872a4 */ /* 0x000fe4000f8e0218 */
[----:B------:R-:W-:-:S12]  /*16e0*/  UIMAD UR20, UR5, UR12, UR20 ;  /* 0x0000000c051472a4 */ /* 0x000fd8000f8e0214 */
.L_x_20:
[----:B------:R-:W-:Y:S02]  /*16f0*/  UISETP.EQ.U32.AND UP0, UPT, UR26, 0x1, UPT ;  /* 0x000000011a00788c */ /* 0x000fe4000bf02070 */
[----:B------:R-:W-:-:S07]  /*1700*/  UISETP.NE.AND UP1, UPT, UR21, 0x2, UPT ;  /* 0x000000021500788c */ /* 0x000fce000bf25270 */
[----:B------:R-:W-:Y:S05]  /*1710*/  BRA.U !UP0, `(.L_x_21) ;  /* 0x00000001080c7547 */ /* 0x000fea000b800000 */
[----:B------:R-:W-:Y:S01]  /*1720*/  UCGABAR_WAIT ;  /* 0x0000000000007dc7 */ /* 0x000fe20008000000 */
[----:B------:R-:W-:Y:S01]  /*1730*/  CCTL.IVALL ;  /* 0x00000000ff00798f */ /* 0x000fe20002000000 */
[----:B------:R-:W-:Y:S05]  /*1740*/  BRA `(.L_x_22) ;  /* 0x0000000000047947 */ /* 0x000fea0003800000 */
.L_x_21:
[----:B------:R-:W-:Y:S06]  /*1750*/  BAR.SYNC.DEFER_BLOCKING 0x0 ;  /* 0x0000000000007b1d */ /* 0x000fec0000010000 */
.L_x_22:
[----:B------:R-:W-:Y:S05]  /*1760*/  BRA.U UP1, `(.L_x_23) ;  /* 0x0000001501e87547 */ /* 0x000fea000b800000 */
[----:B------:R-:W1:Y:S01]  /*1770*/  LDCU UR7, c[0x0][0x38c] ;  /* 0x00007180ff0777ac */ /* 0x000e620008000800 */
[----:B------:R-:W2:Y:S01]  /*1780*/  S2UR UR8, SR_CgaCtaId ;  /* 0x00000000000879c3 */ /* 0x000ea20000008800 */
[----:B------:R-:W-:Y:S01]  /*1790*/  PLOP3.LUT P1, PT, PT, PT, UP3, 0x80, 0x8 ;  /* 0x000000000008781c */ /* 0x000fe20003f2f038 */
[----:B------:R-:W-:Y:S01]  /*17a0*/  IMAD.MOV.U32 R12, RZ, RZ, 0x1 ;  /* 0x00000001ff0c7424 */ /* 0x000fe200078e00ff */
[----:B------:R-:W-:Y:S01]  /*17b0*/  UISETP.NE.AND UP0, UPT, UR21, URZ, UPT ;  /* 0x000000ff1500728c */ /* 0x000fe2000bf05270 */
[----:B------:R-:W-:Y:S01]  /*17c0*/  ISETP.EQ.OR P2, PT, R0, RZ, P3 ;  /* 0x000000ff0000720c */ /* 0x000fe20001f42670 */
[----:B------:R-:W-:Y:S01]  /*17d0*/  USEL UR26, URZ, 0x1, UP4 ;  /* 0x00000001ff1a7887 */ /* 0x000fe2000a000000 */
[----:B------:R-:W-:Y:S01]  /*17e0*/  PLOP3.LUT P1, PT, P1, PT, PT, 0x8, 0x80 ;  /* 0x000000000080781c */ /* 0x000fe20000f2e170 */
[----:B------:R-:W-:Y:S01]  /*17f0*/  UMOV UR15, 0x400 ;  /* 0x00000400000f7882 */ /* 0x000fe20000000000 */
[----:B------:R-:W-:Y:S01]  /*1800*/  CS2R R10, SRZ ;  /* 0x00000000000a7805 */ /* 0x000fe2000001ff00 */
[----:B------:R-:W-:Y:S01]  /*1810*/  USEL UR26, UR26, 0x2, UP0 ;  /* 0x000000021a1a7887 */ /* 0x000fe20008000000 */
[----:B------:R-:W-:Y:S01]  /*1820*/  IMAD.MOV.U32 R9, RZ, RZ, RZ ;  /* 0x000000ffff097224 */ /* 0x000fe200078e00ff */
[----:B------:R-:W3:Y:S01]  /*1830*/  LDCU UR40, c[0x0][0x370] ;  /* 0x00006e00ff2877ac */ /* 0x000ee20008000800 */
[----:B------:R-:W-:Y:S01]  /*1840*/  IMAD.MOV.U32 R8, RZ, RZ, 0x1 ;  /* 0x00000001ff087424 */ /* 0x000fe200078e00ff */
[----:B------:R-:W4:Y:S01]  /*1850*/  LDCU.64 UR28, c[0x0][0x348] ;  /* 0x00006900ff1c77ac */ /* 0x000f220008000a00 */
[----:B-1----:R-:W-:-:S02]  /*1860*/  UIADD3 UR6, UPT, UPT, UR7, 0x1f, URZ ;  /* 0x0000001f07067890 */ /* 0x002fc4000fffe0ff */
[----:B------:R-:W-:Y:S02]  /*1870*/  USHF.R.U32.HI UR45, URZ, 0x5, UR4 ;  /* 0x00000005ff2d7899 */ /* 0x000fe40008011604 */
[----:B------:R-:W-:Y:S02]  /*1880*/  USHF.R.S32.HI UR5, URZ, 0x1f, UR6 ;  /* 0x0000001fff057899 */ /* 0x000fe40008011406 */
[----:B--2---:R-:W-:Y:S02]  /*1890*/  ULEA UR15, UR8, UR15, 0x18 ;  /* 0x0000000f080f7291 */ /* 0x004fe4000f8ec0ff */
[----:B------:R-:W-:Y:S02]  /*18a0*/  ULEA.HI UR5, UR5, UR6, URZ, 0x5 ;  /* 0x0000000605057291 */ /* 0x000fe4000f8f28ff */
[----:B------:R-:W-:Y:S02]  /*18b0*/  UIADD3 UR6, UPT, UPT, UR7, -0x1, URZ ;  /* 0xffffffff07067890 */ /* 0x000fe4000fffe0ff */
[----:B------:R-:W-:-:S02]  /*18c0*/  USHF.R.S32.HI UR43, URZ, 0x5, UR5 ;  /* 0x00000005ff2b7899 */ /* 0x000fc40008011405 */
[----:B------:R-:W-:Y:S02]  /*18d0*/  UISETP.GE.U32.AND UP1, UPT, UR6, -0x3f, UPT ;  /* 0xffffffc10600788c */ /* 0x000fe4000bf26070 */
[----:B------:R-:W-:Y:S02]  /*18e0*/  UISETP.LT.U32.AND UP0, UPT, UR43, 0xc, UPT ;  /* 0x0000000c2b00788c */ /* 0x000fe4000bf01070 */
[----:B------:R-:W-:Y:S02]  /*18f0*/  UIADD3 UR5, UPT, UPT, UR15, 0x1800, URZ ;  /* 0x000018000f057890 */ /* 0x000fe4000fffe0ff */
[----:B------:R-:W-:Y:S02]  /*1900*/  USEL UR41, UR43, 0xc, UP0 ;  /* 0x0000000c2b297887 */ /* 0x000fe40008000000 */
[----:B------:R-:W-:Y:S02]  /*1910*/  @UP6 UIADD3 UR5, UPT, UPT, UR15, URZ, URZ ;  /* 0x000000ff0f056290 */ /* 0x000fe4000fffe0ff */
[----:B------:R-:W-:-:S02]  /*1920*/  UIADD3 UR21, UPT, UPT, UR41, -0x1, URZ ;  /* 0xffffffff29157890 */ /* 0x000fc4000fffe0ff */
[----:B------:R-:W-:Y:S02]  /*1930*/  @UP1 UIADD3 UR21, UPT, UPT, UR41, URZ, URZ ;  /* 0x000000ff29151290 */ /* 0x000fe4000fffe0ff */
[----:B------:R-:W-:Y:S01]  /*1940*/  UIADD3 UR46, UPT, UPT, UR7, 0x3e, URZ ;  /* 0x0000003e072e7890 */ /* 0x000fe2000fffe0ff */
[----:B------:R-:W1:Y:S01]  /*1950*/  LDCU UR39, c[0x0][0x374] ;  /* 0x00006e80ff2777ac */ /* 0x000e620008000800 */
[----:B------:R-:W-:Y:S02]  /*1960*/  UIADD3 UR5, UPT, UPT, UR5, 0x12800, URZ ;  /* 0x0001280005057890 */ /* 0x000fe4000fffe0ff */
[----:B------:R-:W-:Y:S02]  /*1970*/  UIADD3 UR44, UPT, UPT, UR43, -UR41, URZ ;  /* 0x800000292b2c7290 */ /* 0x000fe4000fffe0ff */
[----:B------:R-:W-:Y:S01]  /*1980*/  UIADD3 UR21, UPT, UPT, UR21, 0x1, URZ ;  /* 0x0000000115157890 */ /* 0x000fe2000fffe0ff */
[----:B---34-:R-:W-:-:S11]  /*1990*/  UMOV UR13, URZ ;  /* 0x000000ff000d7c82 */ /* 0x018fd60008000000 */
.L_x_43:
[----:B------:R-:W2:Y:S02]  /*19a0*/  S2UR UR6, SR_CgaCtaId ;  /* 0x00000000000679c3 */ /* 0x000ea40000008800 */
[----:B--2---:R-:W-:-:S09]  /*19b0*/  UISETP.NE.AND UP0, UPT, UR6, URZ, UPT ;  /* 0x000000ff0600728c */ /* 0x004fd2000bf05270 */
[----:B-1----:R-:W-:Y:S05]  /*19c0*/  BRA.U UP0, `(.L_x_24) ;  /* 0x0000000100287547 */ /* 0x002fea000b800000 */
[----:B------:R-:W-:Y:S02]  /*19d0*/  LEA R0, R9, UR15, 0x3 ;  /* 0x0000000f09007c11 */ /* 0x000fe4000f8e18ff */
[----:B------:R-:W-:-:S04]  /*19e0*/  SHF.L.U32 R3, R8, 0x1f, RZ ;  /* 0x0000001f08037819 */ /* 0x000fc800000006ff */
[----:B------:R-:W2:Y:S02]  /*19f0*/  SYNCS.PHASECHK.TRANS64.TRYWAIT P0, [R0+URZ+0x170], R3 ;  /* 0x00017003000075a7 */ /* 0x000ea400080011ff */
[----:B--2---:R-:W-:Y:S05]  /*1a00*/  @!P0 BRA `(.L_x_25) ;  /* 0x0000007000d88947 */ /* 0x004fea0003800000 */
.L_x_138:
[----:B------:R3:W-:Y:S01]  /*1a10*/  SYNCS.ARRIVE.TRANS64.A1T0 RZ, [R0+URZ+0x160], RZ ;  /* 0x000160ff00ff79a7 */ /* 0x0007e200081000ff */
[----:B------:R-:W-:-:S05]  /*1a20*/  VIADD R9, R9, 0x1 ;  /* 0x0000000109097836 */ /* 0x000fca0000000000 */
[----:B------:R-:W-:-:S04]  /*1a30*/  ISETP.NE.AND P0, PT, R9, 0x2, PT ;  /* 0x000000020900780c */ /* 0x000fc80003f05270 */
[----:B--2---:R-:W-:Y:S02]  /*1a40*/  SEL R3, RZ, 0x1, P0 ;  /* 0x00000001ff037807 */ /* 0x004fe40000000000 */
[----:B------:R-:W-:Y:S02]  /*1a50*/  SEL R9, R9, RZ, P0 ;  /* 0x000000ff09097207 */ /* 0x000fe40000000000 */
[----:B------:R-:W-:-:S07]  /*1a60*/  LOP3.LUT R8, R8, R3, RZ, 0x3c, !PT ;  /* 0x0000000308087212 */ /* 0x000fce00078e3cff */
.L_x_24:
[----:B------:R-:W-:Y:S01]  /*1a70*/  ULEA UR6, UR13, UR15, 0x3 ;  /* 0x0000000f0d067291 */ /* 0x000fe2000f8e18ff */
[----:B---3--:R-:W-:Y:S01]  /*1a80*/  SHF.L.U32 R0, R12, 0x1f, RZ ;  /* 0x0000001f0c007819 */ /* 0x008fe200000006ff */
[----:B------:R-:W-:Y:S02]  /*1a90*/  UISETP.GE.U32.AND UP0, UPT, UR46, 0x3f, UPT ;  /* 0x0000003f2e00788c */ /* 0x000fe4000bf06070 */
[----:B------:R-:W-:Y:S02]  /*1aa0*/  USHF.L.U32 UR35, UR20, 0x6, URZ ;  /* 0x0000000614237899 */ /* 0x000fe400080006ff */
[----:B------:R-:W-:Y:S01]  /*1ab0*/  UIMAD UR19, UR24, 0xc0, UR45 ;  /* 0x000000c0181378a4 */ /* 0x000fe2000f8e022d */
[----:B------:R-:W-:Y:S02]  /*1ac0*/  UMOV UR14, URZ ;  /* 0x000000ff000e7c82 */ /* 0x000fe40008000000 */
[----:B------:R2:W3:Y:S02]  /*1ad0*/  SYNCS.PHASECHK.TRANS64.TRYWAIT P0, [UR6+0x60], R0 ;  /* 0x00006000ff0075a7 */ /* 0x0004e40008001106 */
[----:B------:R-:W-:Y:S07]  /*1ae0*/  BRA.U !UP0, `(.L_x_26) ;  /* 0x0000000108c07547 */ /* 0x000fee000b800000 */
[----:B------:R-:W-:Y:S01]  /*1af0*/  UMOV UR8, URZ ;  /* 0x000000ff00087c82 */ /* 0x000fe20008000000 */
[----:B------:R-:W-:-:S05]  /*1b00*/  UMOV UR7, UR13 ;  /* 0x0000000d00077c82 */ /* 0x000fca0008000000 */
.L_x_32:
[----:B---3--:R-:W-:Y:S01]  /*1b10*/  @!P3 MOV R2, 0x4000 ;  /* 0x000040000002b802 */ /* 0x008fe20000000f00 */
[----:B----4-:R-:W-:Y:S01]  /*1b20*/  ULEA UR33, UR7, UR15, 0x3 ;  /* 0x0000000f07217291 */ /* 0x010fe2000f8e18ff */
[----:B-1-3--:R-:W-:Y:S11]  /*1b30*/  @P0 BRA `(.L_x_27) ;  /* 0x00000000000c0947 */ /* 0x00aff60003800000 */
[----:B------:R-:W-:Y:S04]  /*1b40*/  SHF.L.U32 R3, R12, 0x1f, RZ ;  /* 0x0000001f0c037819 */ /* 0x000fe800000006ff */
[----:B------:R-:W3:Y:S02]  /*1b50*/  SYNCS.PHASECHK.TRANS64.TRYWAIT P0, [UR33+0x60], R3 ;  /* 0x00006003ff0075a7 */ /* 0x000ee40008001121 */
[----:B---3--:R-:W-:Y:S05]  /*1b60*/  @!P0 BRA `(.L_x_28) ;  /* 0x0000007000948947 */ /* 0x008fea0003800000 */
.L_x_27:
[----:B------:R3:W-:Y:S01]  /*1b70*/  @!P3 SYNCS.ARRIVE.TRANS64 RZ, [UR33], R2 ;  /* 0x00000002ffffb9a7 */ /* 0x0007e20008000021 */
[----:B------:R-:W-:Y:S04]  /*1b80*/  ULOP3.LUT UR6, UR26, 0x2, URZ, 0xfc, !UPT ;  /* 0x000000021a067892 */ /* 0x000fe8000f8efcff */
[----:B------:R-:W-:Y:S09]  /*1b90*/  UISETP.NE.AND UP0, UPT, UR6, 0x2, UPT ;  /* 0x000000020600788c */ /* 0x000ff2000bf05270 */
[----:B------:R-:W-:Y:S05]  /*1ba0*/  BRA.U UP0, `(.L_x_29) ;  /* 0x0000000100047547 */ /* 0x000fea000b800000 */
[----:B-1----:R-:W-:Y:S05]  /*1bb0*/  BPT.TRAP 0x1 ;  /* 0x000000040000795c */ /* 0x002fea0000300000 */
.L_x_29:
[----:B------:R-:W-:Y:S04]  /*1bc0*/  BSSY.RECONVERGENT B0, `(.L_x_30) ;  /* 0x0000003000007945 */ /* 0x000fe80003800200 */
[----:B------:R-:W-:Y:S05]  /*1bd0*/  @P2 BRA `(.L_x_31) ;  /* 0x0000000000042947 */ /* 0x000fea0003800000 */
[----:B-1----:R-:W-:Y:S05]  /*1be0*/  BPT.TRAP 0x1 ;  /* 0x000000040000795c */ /* 0x002fea0000300000 */
.L_x_31:
[----:B-1----:R-:W-:Y:S05]  /*1bf0*/  BSYNC.RECONVERGENT B0 ;  /* 0x0000000000007941 */ /* 0x002fea0003800200 */
.L_x_30:
[----:B------:R-:W-:Y:S02]  /*1c00*/  UIADD3 UR6, UPT, UPT, UR7, 0x1, URZ ;  /* 0x0000000107067890 */ /* 0x000fe4000fffe0ff */
[----:B------:R-:W-:Y:S02]  /*1c10*/  UIADD3 UR22, UP1, UPT, UR28, 0x80, URZ ;  /* 0x000000801c167890 */ /* 0x000fe4000ff3e0ff */
[----:B------:R-:W-:Y:S02]  /*1c20*/  UISETP.NE.AND UP0, UPT, UR6, 0xc, UPT ;  /* 0x0000000c0600788c */ /* 0x000fe4000bf05270 */
[----:B------:R-:W-:Y:S02]  /*1c30*/  ULEA UR32, UR7, UR15, 0xc ;  /* 0x0000000f07207291 */ /* 0x000fe4000f8e60ff */
[----:B------:R-:W-:Y:S02]  /*1c40*/  USEL UR9, URZ, 0x1, UP0 ;  /* 0x00000001ff097887 */ /* 0x000fe40008000000 */
[----:B------:R-:W-:Y:S02]  /*1c50*/  USEL UR13, UR6, URZ, UP0 ;  /* 0x000000ff060d7287 */ /* 0x000fe40008000000 */
[----:B------:R-:W-:Y:S02]  /*1c60*/  USHF.L.U32 UR34, UR8, 0x5, URZ ;  /* 0x0000000508227899 */ /* 0x000fe400080006ff */
[----:B------:R-:W-:Y:S01]  /*1c70*/  ULEA UR6, UR13, UR15, 0x3 ;  /* 0x0000000f0d067291 */ /* 0x000fe2000f8e18ff */
[----:B------:R-:W-:Y:S01]  /*1c80*/  LOP3.LUT R12, R12, UR9, RZ, 0x3c, !PT ;  /* 0x000000090c0c7c12 */ /* 0x000fe2000f8e3cff */
[----:B------:R-:W-:Y:S02]  /*1c90*/  UIADD3.X UR23, UPT, UPT, URZ, UR29, URZ, UP1, !UPT ;  /* 0x0000001dff177290 */ /* 0x000fe40008ffe4ff */
[----:B------:R-:W-:Y:S01]  /*1ca0*/  UIADD3 UR32, UPT, UPT, UR32, 0x6800, URZ ;  /* 0x0000680020207890 */ /* 0x000fe2000fffe0ff */
[----:B--2---:R-:W-:Y:S01]  /*1cb0*/  SHF.L.U32 R0, R12, 0x1f, RZ ;  /* 0x0000001f0c007819 */ /* 0x004fe200000006ff */
[----:B------:R-:W-:Y:S02]  /*1cc0*/  UIADD3 UR10, UP0, UPT, UR28, 0x180, URZ ;  /* 0x000001801c0a7890 */ /* 0x000fe4000ff1e0ff */
[----:B------:R-:W-:Y:S01]  /*1cd0*/  UIADD3 UR8, UPT, UPT, UR8, 0x1, URZ ;  /* 0x0000000108087890 */ /* 0x000fe2000fffe0ff */
[----:B------:R4:W1:Y:S01]  /*1ce0*/  SYNCS.PHASECHK.TRANS64.TRYWAIT P0, [UR6+0x60], R0 ;  /* 0x00006000ff0075a7 */ /* 0x0008620008001106 */
[----:B------:R-:W-:Y:S02]  /*1cf0*/  UIMAD UR6, UR7, 0x1800, UR4 ;  /* 0x00001800070678a4 */ /* 0x000fe4000f8e0204 */
[----:B------:R-:W-:Y:S02]  /*1d00*/  UIADD3.X UR11, UPT, UPT, URZ, UR29, URZ, UP0, !UPT ;  /* 0x0000001dff0b7290 */ /* 0x000fe400087fe4ff */
[----:B------:R-:W-:Y:S01]  /*1d10*/  ULEA UR6, UR6, UR15, 0x1 ;  /* 0x0000000f06067291 */ /* 0x000fe2000f8e08ff */
[----:B------:R-:W-:Y:S01]  /*1d20*/  UMOV UR24, 0x0 ;  /* 0x0000000000187882 */ /* 0x000fe20000000000 */
[----:B------:R-:W-:Y:S02]  /*1d30*/  UMOV UR25, 0x10000000 ;  /* 0x1000000000197882 */ /* 0x000fe40000000000 */
[----:B------:R-:W-:Y:S01]  /*1d40*/  UIADD3 UR16, UPT, UPT, UR6, 0x12800, URZ ;  /* 0x0001280006107890 */ /* 0x000fe2000fffe0ff */
[----:B------:R4:W-:Y:S01]  /*1d50*/  UTMALDG.3D [UR32], [UR22], desc[UR24] ;  /* 0x00001820160075b4 */ /* 0x0009e20008011000 */
[----:B------:R-:W-:Y:S01]  /*1d60*/  UISETP.NE.AND UP0, UPT, UR8, UR21, UPT ;  /* 0x000000150800728c */ /* 0x000fe2000bf05270 */
[----:B------:R-:W-:Y:S01]  /*1d70*/  UMOV UR6, 0x30000 ;  /* 0x0003000000067882 */ /* 0x000fe20000000000 */
[----:B------:R-:W-:Y:S01]  /*1d80*/  UMOV UR20, UR36 ;  /* 0x0000002400147c82 */ /* 0x000fe20008000000 */
[----:B------:R-:W-:Y:S01]  /*1d90*/  UMOV UR17, UR33 ;  /* 0x0000002100117c82 */ /* 0x000fe20008000000 */
[----:B------:R-:W-:Y:S01]  /*1da0*/  UMOV UR18, UR34 ;  /* 0x0000002200127c82 */ /* 0x000fe20008000000 */
[----:B------:R-:W-:Y:S02]  /*1db0*/  UMOV UR14, UR21 ;  /* 0x00000015000e7c82 */ /* 0x000fe40008000000 */
[----:B------:R4:W-:Y:S01]  /*1dc0*/  UTMALDG.3D.MULTICAST [UR16], [UR10], UR6, desc[UR24] ;  /* 0x000018100a0073b4 */ /* 0x0009e20008011806 */
[----:B------:R-:W-:Y:S01]  /*1dd0*/  UMOV UR7, UR13 ;  /* 0x0000000d00077c82 */ /* 0x000fe20008000000 */
[----:B------:R-:W-:Y:S05]  /*1de0*/  BRA.U UP0, `(.L_x_32) ;  /* 0xfffffffd00487547 */ /* 0x000fea000b83ffff */
.L_x_26:
[----:B----4-:R-:W-:Y:S01]  /*1df0*/  ULEA UR6, UR13, UR15, 0x3 ;  /* 0x0000000f0d067291 */ /* 0x010fe2000f8e18ff */
[----:B--2---:R-:W-:Y:S01]  /*1e00*/  SHF.L.U32 R0, R12, 0x1f, RZ ;  /* 0x0000001f0c007819 */ /* 0x004fe200000006ff */
[----:B------:R-:W-:Y:S01]  /*1e10*/  @!P1 SYNCS.ARRIVE.TRANS64.A1T0 RZ, [UR15+0xf8], RZ ;  /* 0x0000f8ffffff99a7 */ /* 0x000fe2000810000f */
[----:B------:R-:W-:-:S06]  /*1e20*/  UISETP.GT.AND UP0, UPT, UR43, UR41, UPT ;  /* 0x000000292b00728c */ /* 0x000fcc000bf04270 */
[----:B-1-3--:R1:W2:Y:S03]  /*1e30*/  SYNCS.PHASECHK.TRANS64.TRYWAIT P0, [UR6+0x60], R0 ;  /* 0x00006000ff0075a7 */ /* 0x00a2a60008001106 */
[----:B------:R-:W-:Y:S05]  /*1e40*/  BRA.U !UP0, `(.L_x_33) ;  /* 0x0000000108bc7547 */ /* 0x000fea000b800000 */
[----:B------:R-:W-:Y:S01]  /*1e50*/  UIADD3 UR27, UPT, UPT, UR44, UR14, URZ ;  /* 0x0000000e2c1b7290 */ /* 0x000fe2000fffe0ff */
[----:B------:R-:W-:-:S11]  /*1e60*/  UMOV UR6, UR13 ;  /* 0x0000000d00067c82 */ /* 0x000fd60008000000 */
.L_x_39:
[----:B--2---:R-:W-:Y:S01]  /*1e70*/  @!P3 MOV R2, 0x4000 ;  /* 0x000040000002b802 */ /* 0x004fe20000000f00 */
[----:B---3--:R-:W-:Y:S01]  /*1e80*/  ULEA UR9, UR6, UR15, 0x3 ;  /* 0x0000000f06097291 */ /* 0x008fe2000f8e18ff */
[----:B--2-4-:R-:W-:Y:S11]  /*1e90*/  @P0 BRA `(.L_x_34) ;  /* 0x00000000000c0947 */ /* 0x014ff60003800000 */
[----:B------:R-:W-:Y:S04]  /*1ea0*/  SHF.L.U32 R3, R12, 0x1f, RZ ;  /* 0x0000001f0c037819 */ /* 0x000fe800000006ff */
[----:B------:R-:W2:Y:S02]  /*1eb0*/  SYNCS.PHASECHK.TRANS64.TRYWAIT P0, [UR9+0x60], R3 ;  /* 0x00006003ff0075a7 */ /* 0x000ea40008001109 */
[----:B--2---:R-:W-:Y:S05]  /*1ec0*/  @!P0 BRA `(.L_x_35) ;  /* 0x0000006c00d48947 */ /* 0x004fea0003800000 */
.L_x_34:
[----:B------:R2:W-:Y:S01]  /*1ed0*/  @!P3 SYNCS.ARRIVE.TRANS64 RZ, [UR9], R2 ;  /* 0x00000002ffffb9a7 */ /* 0x0005e20008000009 */
[----:B------:R-:W-:Y:S04]  /*1ee0*/  ULOP3.LUT UR7, UR26, 0x2, URZ, 0xfc, !UPT ;  /* 0x000000021a077892 */ /* 0x000fe8000f8efcff */
[----:B------:R-:W-:Y:S09]  /*1ef0*/  UISETP.NE.AND UP0, UPT, UR7, 0x2, UPT ;  /* 0x000000020700788c */ /* 0x000ff2000bf05270 */
[----:B------:R-:W-:Y:S05]  /*1f00*/  BRA.U UP0, `(.L_x_36) ;  /* 0x0000000100047547 */ /* 0x000fea000b800000 */
[----:B------:R-:W-:Y:S05]  /*1f10*/  BPT.TRAP 0x1 ;  /* 0x000000040000795c */ /* 0x000fea0000300000 */
.L_x_36:
[----:B------:R-:W-:Y:S04]  /*1f20*/  BSSY.RECONVERGENT B0, `(.L_x_37) ;  /* 0x0000003000007945 */ /* 0x000fe80003800200 */
[----:B------:R-:W-:Y:S05]  /*1f30*/  @P2 BRA `(.L_x_38) ;  /* 0x0000000000042947 */ /* 0x000fea0003800000 */
[----:B------:R-:W-:Y:S05]  /*1f40*/  BPT.TRAP 0x1 ;  /* 0x000000040000795c */ /* 0x000fea0000300000 */
.L_x_38:
[----:B------:R-:W-:Y:S05]  /*1f50*/  BSYNC.RECONVERGENT B0 ;  /* 0x0000000000007941 */ /* 0x000fea0003800200 */
.L_x_37:
[----:B------:R-:W-:Y:S02]  /*1f60*/  UIADD3 UR7, UPT, UPT, UR6, 0x1, URZ ;  /* 0x0000000106077890 */ /* 0x000fe4000fffe0ff */
[----:B------:R-:W-:Y:S02]  /*1f70*/  UIADD3 UR22, UP1, UPT, UR28, 0x80, URZ ;  /* 0x000000801c167890 */ /* 0x000fe4000ff3e0ff */
[----:B------:R-:W-:Y:S02]  /*1f80*/  UISETP.NE.AND UP0, UPT, UR7, 0xc, UPT ;  /* 0x0000000c0700788c */ /* 0x000fe4000bf05270 */
[----:B------:R-:W-:Y:S02]  /*1f90*/  USHF.L.U32 UR10, UR14, 0x5, URZ ;  /* 0x000000050e0a7899 */ /* 0x000fe400080006ff */
[----:B------:R-:W-:Y:S02]  /*1fa0*/  USEL UR8, URZ, 0x1, UP0 ;  /* 0x00000001ff087887 */ /* 0x000fe40008000000 */
[----:B------:R-:W-:Y:S02]  /*1fb0*/  USEL UR13, UR7, URZ, UP0 ;  /* 0x000000ff070d7287 */ /* 0x000fe40008000000 */
[----:B------:R-:W-:Y:S02]  /*1fc0*/  UIADD3.X UR23, UPT, UPT, URZ, UR29, URZ, UP1, !UPT ;  /* 0x0000001dff177290 */ /* 0x000fe40008ffe4ff */
[----:B------:R-:W-:Y:S01]  /*1fd0*/  ULEA UR7, UR13, UR15, 0x3 ;  /* 0x0000000f0d077291 */ /* 0x000fe2000f8e18ff */
[----:B------:R-:W-:Y:S01]  /*1fe0*/  LOP3.LUT R12, R12, UR8, RZ, 0x3c, !PT ;  /* 0x000000080c0c7c12 */ /* 0x000fe2000f8e3cff */
[----:B------:R-:W-:Y:S02]  /*1ff0*/  ULEA UR8, UR6, UR15, 0xc ;  /* 0x0000000f06087291 */ /* 0x000fe4000f8e60ff */
[----:B------:R-:W-:Y:S01]  /*2000*/  UIADD3 UR24, UP0, UPT, UR28, 0x180, URZ ;  /* 0x000001801c187890 */ /* 0x000fe2000ff1e0ff */
[----:B-1----:R-:W-:Y:S01]  /*2010*/  SHF.L.U32 R0, R12, 0x1f, RZ ;  /* 0x0000001f0c007819 */ /* 0x002fe200000006ff */
[----:B------:R-:W-:Y:S02]  /*2020*/  UIADD3 UR8, UPT, UPT, UR8, 0x6800, URZ ;  /* 0x0000680008087890 */ /* 0x000fe4000fffe0ff */
[----:B------:R-:W-:Y:S01]  /*2030*/  UIMAD UR16, UR6, 0x3000, UR5 ;  /* 0x00003000061078a4 */ /* 0x000fe2000f8e0205 */
[----:B------:R3:W4:Y:S01]  /*2040*/  SYNCS.PHASECHK.TRANS64.TRYWAIT P0, [UR7+0x60], R0 ;  /* 0x00006000ff0075a7 */ /* 0x0007220008001107 */
[----:B------:R-:W-:Y:S01]  /*2050*/  UMOV UR30, 0x0 ;  /* 0x00000000001e7882 */ /* 0x000fe20000000000 */
[----:B------:R-:W-:Y:S01]  /*2060*/  UMOV UR31, 0x10000000 ;  /* 0x10000000001f7882 */ /* 0x000fe20000000000 */
[----:B------:R-:W-:Y:S01]  /*2070*/  UMOV UR11, UR35 ;  /* 0x00000023000b7c82 */ /* 0x000fe20008000000 */
[----:B------:R-:W-:Y:S01]  /*2080*/  UMOV UR12, UR36 ;  /* 0x00000024000c7c82 */ /* 0x000fe20008000000 */
[----:B------:R-:W-:Y:S01]  /*2090*/  UIADD3.X UR25, UPT, UPT, URZ, UR29, URZ, UP0, !UPT ;  /* 0x0000001dff197290 */ /* 0x000fe200087fe4ff */
[----:B------:R3:W-:Y:S01]  /*20a0*/  UTMALDG.3D [UR8], [UR22], desc[UR30] ;  /* 0x00001e08160075b4 */ /* 0x0007e20008011000 */
[----:B------:R-:W-:Y:S01]  /*20b0*/  UIADD3 UR14, UPT, UPT, UR14, 0x1, URZ ;  /* 0x000000010e0e7890 */ /* 0x000fe2000fffe0ff */
[----:B------:R-:W-:Y:S01]  /*20c0*/  UMOV UR7, 0x30000 ;  /* 0x0003000000077882 */ /* 0x000fe20000000000 */
[----:B------:R-:W-:Y:S01]  /*20d0*/  UMOV UR20, UR36 ;  /* 0x0000002400147c82 */ /* 0x000fe20008000000 */
[----:B------:R-:W-:Y:S01]  /*20e0*/  UMOV UR17, UR9 ;  /* 0x0000000900117c82 */ /* 0x000fe20008000000 */
[----:B------:R-:W-:Y:S01]  /*20f0*/  UMOV UR18, UR10 ;  /* 0x0000000a00127c82 */ /* 0x000fe20008000000 */
[----:B------:R-:W-:Y:S02]  /*2100*/  UISETP.NE.AND UP0, UPT, UR14, UR27, UPT ;  /* 0x0000001b0e00728c */ /* 0x000fe4000bf05270 */
[----:B------:R3:W-:Y:S01]  /*2110*/  UTMALDG.3D.MULTICAST [UR16], [UR24], UR7, desc[UR30] ;  /* 0x00001e10180073b4 */ /* 0x0007e20008011807 */
[----:B------:R-:W-:Y:S06]  /*2120*/  UMOV UR6, UR13 ;  /* 0x0000000d00067c82 */ /* 0x000fec0008000000 */
[----:B------:R-:W-:Y:S05]  /*2130*/  BRA.U UP0, `(.L_x_39) ;  /* 0xfffffffd004c7547 */ /* 0x000fea000b83ffff */
.L_x_33:
[C---:B------:R-:W-:Y:S01]  /*2140*/  LEA R3, R11.reuse, UR15, 0x3 ;  /* 0x0000000f0b037c11 */ /* 0x040fe2000f8e18ff */
[----:B------:R-:W-:Y:S01]  /*2150*/  NOP ;  /* 0x0000000000007918 */ /* 0x000fe20000000000 */
[----:B-1-3--:R-:W-:Y:S02]  /*2160*/  SHF.L.U32 R0, R10, 0x1f, RZ ;  /* 0x0000001f0a007819 */ /* 0x00afe400000006ff */
[----:B------:R-:W-:Y:S02]  /*2170*/  LEA R5, R11, UR15, 0x4 ;  /* 0x0000000f0b057c11 */ /* 0x000fe4000f8e20ff */
[----:B--2-4-:R-:W1:Y:S02]  /*2180*/  SYNCS.PHASECHK.TRANS64.TRYWAIT P0, [R3+URZ+0x100], R0 ;  /* 0x00010000030075a7 */ /* 0x014e6400080011ff */
[----:B-1----:R-:W-:Y:S05]  /*2190*/  @!P0 BRA `(.L_x_40) ;  /* 0x0000006c00388947 */ /* 0x002fea0003800000 */
.L_x_141:
[----:B------:R-:W2:Y:S01]  /*21a0*/  LDS.128 R4, [R5+0x190] ;  /* 0x0001900005047984 */ /* 0x000ea20000000c00 */
[----:B------:R-:W-:Y:S01]  /*21b0*/  UISETP.GE.AND UP0, UPT, UR42, 0x1, UPT ;  /* 0x000000012a00788c */ /* 0x000fe2000bf06270 */
[----:B------:R-:W-:Y:S01]  /*21c0*/  @!PT LDS RZ, [RZ] ;  /* 0x00000000fffff984 */ /* 0x000fe20000000800 */
[----:B------:R-:W-:Y:S01]  /*21d0*/  @!PT LDS RZ, [RZ] ;  /* 0x00000000fffff984 */ /* 0x000fe20000000800 */
[----:B------:R-:W-:Y:S01]  /*21e0*/  @!PT LDS RZ, [RZ] ;  /* 0x00000000fffff984 */ /* 0x000fe20000000800 */
[----:B------:R-:W-:Y:S01]  /*21f0*/  @!PT LDS RZ, [RZ] ;  /* 0x00000000fffff984 */ /* 0x000fe20000000800 */
[----:B------:R3:W-:Y:S06]  /*2200*/  MEMBAR.ALL.CTA ;  /* 0x0000000000007992 */ /* 0x0007ec0000008000 */
[----:B---3--:R-:W3:Y:S01]  /*2210*/  FENCE.VIEW.ASYNC.S ;  /* 0x00000000000073c6 */ /* 0x008ee20000000000 */
[----:B--2---:R-:W-:-:S13]  /*2220*/  LOP3.LUT P0, RZ, R6, 0x1, RZ, 0xc0, !PT ;  /* 0x0000000106ff7812 */ /* 0x004fda000780c0ff */
[----:B---3--:R-:W-:Y:S01]  /*2230*/  VOTEU.ANY UP1, P0 ;  /* 0x0000000000ff7886 */ /* 0x008fe20000020100 */
[----:B------:R-:W-:-:S13]  /*2240*/  PLOP3.LUT P0, PT, PT, PT, UP1, 0x80, 0x8 ;  /* 0x000000000008781c */ /* 0x000fda0003f0f018 */
[----:B-1----:R-:W-:Y:S02]  /*2250*/  @P0 LOP3.LUT R0, R5, 0xffff, RZ, 0xc0, !PT ;  /* 0x0000ffff05000812 */ /* 0x002fe400078ec0ff */
[----:B------:R-:W-:Y:S02]  /*2260*/  @P0 MOV R2, R4 ;  /* 0x0000000400020202 */ /* 0x000fe40000000f00 */
[----:B------:R-:W-:Y:S01]  /*2270*/  @P0 R2UR UR7, R0 ;  /* 0x00000000000702ca */ /* 0x000fe200000e0000 */
[----:B------:R-:W-:Y:S01]  /*2280*/  VIADD R0, R3, 0x110 ;  /* 0x0000011003007836 */ /* 0x000fe20000000000 */
[----:B------:R-:W-:Y:S02]  /*2290*/  @P0 SHF.R.U32.HI R4, RZ, 0x10, R5 ;  /* 0x00000010ff040819 */ /* 0x000fe40000011605 */
[----:B------:R-:W-:Y:S02]  /*22a0*/  @P0 R2UR UR8, R2 ;  /* 0x00000000020802ca */ /* 0x000fe400000e0000 */
[----:B------:R-:W-:-:S02]  /*22b0*/  PRMT R0, RZ, 0x654, R0 ;  /* 0x00000654ff007816 */ /* 0x000fc40000000000 */
[----:B------:R-:W-:Y:S02]  /*22c0*/  @P0 R2UR UR6, R4 ;  /* 0x00000000040602ca */ /* 0x000fe400000e0000 */
[----:B------:R1:W-:Y:S03]  /*22d0*/  SYNCS.ARRIVE.TRANS64.RED.A1T0 RZ, [R0+URZ], RZ ;  /* 0x000000ff00ff79a7 */ /* 0x0003e600081004ff */
[----:B------:R-:W-:-:S04]  /*22e0*/  @UP1 UMOV UR37, UR7 ;  /* 0x0000000700251c82 */ /* 0x000fc80008000000 */
[----:B------:R-:W-:-:S04]  /*22f0*/  @UP1 UMOV UR38, UR8 ;  /* 0x0000000800261c82 */ /* 0x000fc80008000000 */
[----:B------:R-:W-:Y:S01]  /*2300*/  @UP1 UMOV UR36, UR6 ;  /* 0x0000000600241c82 */ /* 0x000fe20008000000 */
[----:B------:R-:W-:Y:S05]  /*2310*/  BRA.U !UP0, `(.L_x_41) ;  /* 0x0000000108d47547 */ /* 0x000fea000b800000 */
[----:B------:R-:W2:Y:S01]  /*2320*/  LDCU.128 UR16, c[0x0][0xb10] ;  /* 0x00016200ff1077ac */ /* 0x000ea20008000c00 */
[----:B------:R-:W3:Y:S01]  /*2330*/  LDCU UR12, c[0x0][0xb20] ;  /* 0x00016400ff0c77ac */ /* 0x000ee20008000800 */
[----:B------:R-:W4:Y:S01]  /*2340*/  LDCU UR20, c[0x0][0xb0c] ;  /* 0x00016180ff1477ac */ /* 0x000f220008000800 */
[----:B------:R-:W1:Y:S01]  /*2350*/  LDCU.64 UR10, c[0x0][0xb28] ;  /* 0x00016500ff0a77ac */ /* 0x000e620008000a00 */
[----:B------:R-:W-:Y:S02]  /*2360*/  UISETP.NE.AND UP3, UPT, UR42, 0x1, UPT ;  /* 0x000000012a00788c */ /* 0x000fe4000bf65270 */
[----:B--2---:R-:W-:Y:S02]  /*2370*/  UIMAD.WIDE.U32 UR8, UR39, UR19, URZ ;  /* 0x00000013270872a5 */ /* 0x004fe4000f8e00ff */
[----:B------:R-:W-:Y:S02]  /*2380*/  UIMAD.WIDE.U32 UR6, UR40, UR16, URZ ;  /* 0x00000010280672a5 */ /* 0x000fe4000f8e00ff */
[----:B------:R-:W-:-:S02]  /*2390*/  UISETP.NE.AND UP0, UPT, UR18, 0x1, UPT ;  /* 0x000000011200788c */ /* 0x000fc4000bf05270 */
[----:B------:R-:W-:Y:S01]  /*23a0*/  UIMAD.WIDE.U32 UR30, UR37, UR19, URZ ;  /* 0x00000013251e72a5 */ /* 0x000fe2000f8e00ff */
[----:B------:R-:W-:Y:S02]  /*23b0*/  UMOV UR8, UR9 ;  /* 0x0000000900087c82 */ /* 0x000fe40008000000 */
[----:B------:R-:W-:Y:S01]  /*23c0*/  UMOV UR6, UR7 ;  /* 0x0000000700067c82 */ /* 0x000fe20008000000 */
[----:B---3--:R-:W-:Y:S02]  /*23d0*/  USHF.R.U32.HI UR8, URZ, UR12, UR8 ;  /* 0x0000000cff087299 */ /* 0x008fe40008011608 */
[----:B----4-:R-:W-:Y:S02]  /*23e0*/  UISETP.NE.AND UP2, UPT, UR20, 0x1, UPT ;  /* 0x000000011400788c */ /* 0x010fe4000bf45270 */
[----:B------:R-:W-:Y:S02]  /*23f0*/  USHF.R.U32.HI UR6, URZ, UR17, UR6 ;  /* 0x00000011ff067299 */ /* 0x000fe40008011606 */
[----:B------:R-:W-:-:S02]  /*2400*/  USEL UR7, UR39, UR8, !UP0 ;  /* 0x0000000827077287 */ /* 0x000fc4000c000000 */
[----:B------:R-:W-:Y:S02]  /*2410*/  USEL UR8, UR40, UR6, !UP2 ;  /* 0x0000000628087287 */ /* 0x000fe4000d000000 */
[----:B-1----:R-:W-:Y:S01]  /*2420*/  UIMAD.WIDE.U32 UR22, UR7, UR10, URZ ;  /* 0x0000000a071672a5 */ /* 0x002fe2000f8e00ff */
[----:B------:R-:W-:Y:S01]  /*2430*/  UMOV UR6, UR31 ;  /* 0x0000001f00067c82 */ /* 0x000fe20008000000 */
[----:B------:R-:W-:Y:S02]  /*2440*/  UIMAD.WIDE.U32 UR24, UR38, UR16, URZ ;  /* 0x00000010261872a5 */ /* 0x000fe4000f8e00ff */
[----:B------:R-:W-:-:S03]  /*2450*/  UIMAD.WIDE.U32 UR30, UR8, UR10, URZ ;  /* 0x0000000a081e72a5 */ /* 0x000fc6000f8e00ff */
[----:B------:R-:W-:Y:S01]  /*2460*/  UMOV UR22, UR23 ;  /* 0x0000001700167c82 */ /* 0x000fe20008000000 */
[----:B------:R-:W-:Y:S02]  /*2470*/  USHF.R.U32.HI UR6, URZ, UR12, UR6 ;  /* 0x0000000cff067299 */ /* 0x000fe40008011606 */
[----:B------:R-:W-:Y:S01]  /*2480*/  @UP3 USHF.R.U32.HI UR7, URZ, UR11, UR22 ;  /* 0x0000000bff073299 */ /* 0x000fe20008011616 */
[----:B------:R-:W-:Y:S01]  /*2490*/  UMOV UR24, UR25 ;  /* 0x0000001900187c82 */ /* 0x000fe20008000000 */
[----:B------:R-:W-:Y:S01]  /*24a0*/  UMOV UR30, UR31 ;  /* 0x0000001f001e7c82 */ /* 0x000fe20008000000 */
[----:B------:R-:W-:Y:S02]  /*24b0*/  USHF.R.U32.HI UR17, URZ, UR17, UR24 ;  /* 0x00000011ff117299 */ /* 0x000fe40008011618 */
[----:B------:R-:W-:Y:S02]  /*24c0*/  USEL UR6, UR37, UR6, !UP0 ;  /* 0x0000000625067287 */ /* 0x000fe4000c000000 */
[----:B------:R-:W-:-:S02]  /*24d0*/  @UP3 USHF.R.U32.HI UR8, URZ, UR11, UR30 ;  /* 0x0000000bff083299 */ /* 0x000fc4000801161e */
[----:B------:R-:W-:Y:S02]  /*24e0*/  UIMAD UR9, UR42, UR7, URZ ;  /* 0x000000072a0972a4 */ /* 0x000fe4000f8e02ff */
[----:B------:R-:W-:Y:S02]  /*24f0*/  USEL UR7, UR38, UR17, !UP2 ;  /* 0x0000001126077287 */ /* 0x000fe4000d000000 */
[----:B------:R-:W-:Y:S02]  /*2500*/  UIMAD UR12, UR42, UR8, URZ ;  /* 0x000000082a0c72a4 */ /* 0x000fe4000f8e02ff */
[----:B------:R-:W-:Y:S02]  /*2510*/  UISETP.GE.AND UP0, UPT, UR6, UR9, UPT ;  /* 0x000000090600728c */ /* 0x000fe4000bf06270 */
[----:B------:R-:W-:Y:S02]  /*2520*/  UIMAD.WIDE.U32 UR22, UR6, UR10, URZ ;  /* 0x0000000a061672a5 */ /* 0x000fe4000f8e00ff */
[----:B------:R-:W-:-:S02]  /*2530*/  UISETP.GE.OR UP0, UPT, UR7, UR12, UP0 ;  /* 0x0000000c0700728c */ /* 0x000fc40008706670 */
[----:B------:R-:W-:Y:S02]  /*2540*/  UIMAD.WIDE.U32 UR16, UR7, UR10, URZ ;  /* 0x0000000a071072a5 */ /* 0x000fe4000f8e00ff */
[----:B------:R-:W-:Y:S01]  /*2550*/  UIADD3 UR12, UPT, UPT, -UR6, URZ, URZ ;  /* 0x000000ff060c7290 */ /* 0x000fe2000fffe1ff */
[----:B------:R-:W-:Y:S01]  /*2560*/  UMOV UR10, UR23 ;  /* 0x00000017000a7c82 */ /* 0x000fe20008000000 */
[----:B------:R-:W-:Y:S02]  /*2570*/  UIADD3 UR14, UPT, UPT, -UR7, URZ, URZ ;  /* 0x000000ff070e7290 */ /* 0x000fe4000fffe1ff */
[----:B------:R-:W-:-:S03]  /*2580*/  USHF.R.U32.HI UR10, URZ, UR11, UR10 ;  /* 0x0000000bff0a7299 */ /* 0x000fc6000801160a */
[----:B------:R-:W-:Y:S01]  /*2590*/  @!UP0 UMOV UR9, UR17 ;  /* 0x0000001100098c82 */ /* 0x000fe20008000000 */
[----:B------:R-:W-:Y:S02]  /*25a0*/  UIMAD UR12, UR18, UR12, UR37 ;  /* 0x0000000c120c72a4 */ /* 0x000fe4000f8e0225 */
[----:B------:R-:W-:Y:S02]  /*25b0*/  USEL UR10, UR6, UR10, !UP3 ;  /* 0x0000000a060a7287 */ /* 0x000fe4000d800000 */
[----:B------:R-:W-:Y:S02]  /*25c0*/  @!UP0 USHF.R.U32.HI UR9, URZ, UR11, UR9 ;  /* 0x0000000bff098299 */ /* 0x000fe40008011609 */
[----:B------:R-:W-:Y:S02]  /*25d0*/  UIADD3 UR11, UPT, UPT, -UR10, URZ, URZ ;  /* 0x000000ff0a0b7290 */ /* 0x000fe4000fffe1ff */
[----:B------:R-:W-:Y:S02]  /*25e0*/  @!UP0 USEL UR9, UR7, UR9, !UP3 ;  /* 0x0000000907098287 */ /* 0x000fe4000d800000 */
[----:B------:R-:W-:-:S02]  /*25f0*/  UIMAD UR11, UR42, UR11, UR6 ;  /* 0x0000000b2a0b72a4 */ /* 0x000fc4000f8e0206 */
[----:B------:R-:W-:Y:S02]  /*2600*/  @!UP0 UIADD3 UR10, UPT, UPT, UR10, -UR9, URZ ;  /* 0x800000090a0a8290 */ /* 0x000fe4000fffe0ff */
[----:B------:R-:W-:Y:S02]  /*2610*/  @!UP0 UIMAD UR9, UR11, UR8, UR9 ;  /* 0x000000080b0982a4 */ /* 0x000fe4000f8e0209 */
[----:B------:R-:W-:Y:S02]  /*2620*/  @!UP0 UIMAD UR6, UR42, UR10, UR7 ;  /* 0x0000000a2a0682a4 */ /* 0x000fe4000f8e0207 */
[----:B------:R-:W-:Y:S02]  /*2630*/  UIMAD UR8, UR20, UR14, UR38 ;  /* 0x0000000e140872a4 */ /* 0x000fe4000f8e0226 */
[----:B------:R-:W-:Y:S01]  /*2640*/  UIMAD UR37, UR6, UR18, UR12 ;  /* 0x00000012062572a4 */ /* 0x000fe2000f8e020c */
[----:B------:R-:W-:Y:S02]  /*2650*/  @!UP0 UMOV UR7, UR9 ;  /* 0x0000000900078c82 */ /* 0x000fe40008000000 */
[----:B------:R-:W-:-:S12]  /*2660*/  UIMAD UR38, UR7, UR20, UR8 ;  /* 0x00000014072672a4 */ /* 0x000fd8000f8e0208 */
.L_x_41:
[----:B------:R-:W2:Y:S02]  /*2670*/  LDCU UR6, c[0x0][0xb30] ;  /* 0x00016600ff0677ac */ /* 0x000ea40008000800 */
[----:B--2---:R-:W-:-:S09]  /*2680*/  UISETP.NE.AND UP0, UPT, UR6, 0x1, UPT ;  /* 0x000000010600788c */ /* 0x004fd2000bf05270 */
[----:B------:R-:W-:Y:S05]  /*2690*/  BRA.U UP0, `(.L_x_42) ;  /* 0x0000000100447547 */ /* 0x000fea000b800000 */
[----:B------:R-:W2:Y:S01]  /*26a0*/  LDCU.128 UR16, c[0x0][0xb10] ;  /* 0x00016200ff1077ac */ /* 0x000ea20008000c00 */
[----:B------:R-:W3:Y:S01]  /*26b0*/  LDCU UR10, c[0x0][0xb0c] ;  /* 0x00016180ff0a77ac */ /* 0x000ee20008000800 */
[----:B------:R-:W4:Y:S01]  /*26c0*/  LDCU UR11, c[0x0][0xb20] ;  /* 0x00016400ff0b77ac */ /* 0x000f220008000800 */
[----:B--2---:R-:W-:Y:S02]  /*26d0*/  UIMAD.WIDE.U32 UR8, UR38, UR16, URZ ;  /* 0x00000010260872a5 */ /* 0x004fe4000f8e00ff */
[----:B------:R-:W-:Y:S02]  /*26e0*/  UIMAD.WIDE.U32 UR6, UR37, UR19, URZ ;  /* 0x00000013250672a5 */ /* 0x000fe4000f8e00ff */
[----:B---3--:R-:W-:Y:S02]  /*26f0*/  UISETP.NE.AND UP2, UPT, UR10, 0x1, UPT ;  /* 0x000000010a00788c */ /* 0x008fe4000bf45270 */
[----:B------:R-:W-:Y:S01]  /*2700*/  UISETP.NE.AND UP0, UPT, UR18, 0x1, UPT ;  /* 0x000000011200788c */ /* 0x000fe2000bf05270 */
[----:B------:R-:W-:-:S02]  /*2710*/  UMOV UR8, UR9 ;  /* 0x0000000900087c82 */ /* 0x000fc40008000000 */
[----:B------:R-:W-:Y:S01]  /*2720*/  UMOV UR6, UR7 ;  /* 0x0000000700067c82 */ /* 0x000fe20008000000 */
[----:B------:R-:W-:Y:S02]  /*2730*/  USHF.R.U32.HI UR17, URZ, UR17, UR8 ;  /* 0x00000011ff117299 */ /* 0x000fe40008011608 */
[----:B----4-:R-:W-:Y:S02]  /*2740*/  USHF.R.U32.HI UR6, URZ, UR11, UR6 ;  /* 0x0000000bff067299 */ /* 0x010fe40008011606 */
[----:B------:R-:W-:Y:S02]  /*2750*/  USEL UR7, UR38, UR17, !UP2 ;  /* 0x0000001126077287 */ /* 0x000fe4000d000000 */
[----:B------:R-:W-:-:S04]  /*2760*/  USEL UR6, UR37, UR6, !UP0 ;  /* 0x0000000625067287 */ /* 0x000fc8000c000000 */
[----:B------:R-:W-:Y:S02]  /*2770*/  UIADD3 UR8, UPT, UPT, UR7, -UR6, URZ ;  /* 0x8000000607087290 */ /* 0x000fe4000fffe0ff */
[----:B------:R-:W-:Y:S02]  /*2780*/  UIADD3 UR6, UPT, UPT, -UR7, UR6, URZ ;  /* 0x0000000607067290 */ /* 0x000fe4000fffe1ff */
[----:B------:R-:W-:Y:S02]  /*2790*/  UIMAD UR37, UR8, UR18, UR37 ;  /* 0x00000012082572a4 */ /* 0x000fe4000f8e0225 */
[----:B------:R-:W-:-:S12]  /*27a0*/  UIMAD UR38, UR6, UR10, UR38 ;  /* 0x0000000a062672a4 */ /* 0x000fd8000f8e0226 */
.L_x_42:
[----:B------:R-:W-:Y:S01]  /*27b0*/  VIADD R11, R11, 0x1 ;  /* 0x000000010b0b7836 */ /* 0x000fe20000000000 */
[----:B------:R-:W-:Y:S01]  /*27c0*/  R2UR UR6, R80 ;  /* 0x00000000500672ca */ /* 0x000fe200000e0000 */
[----:B------:R-:W-:Y:S01]  /*27d0*/  UIADD3 UR24, UPT, UPT, UR37, UR61, URZ ;  /* 0x0000003d25187290 */ /* 0x000fe2000fffe0ff */
[----:B------:R-:W-:Y:S02]  /*27e0*/  PLOP3.LUT P1, PT, PT, PT, PT, 0x80, 0x8 ;  /* 0x000000000008781c */ /* 0x000fe40003f2f070 */
[----:B------:R-:W-:-:S04]  /*27f0*/  ISETP.NE.AND P0, PT, R11, 0x2, PT ;  /* 0x000000020b00780c */ /* 0x000fc80003f05270 */
[----:B------:R-:W-:Y:S02]  /*2800*/  SEL R3, RZ, 0x1, P0 ;  /* 0x00000001ff037807 */ /* 0x000fe40000000000 */
[----:B------:R-:W-:Y:S02]  /*2810*/  SEL R11, R11, RZ, P0 ;  /* 0x000000ff0b0b7207 */ /* 0x000fe40000000000 */
[----:B------:R-:W-:Y:S01]  /*2820*/  LOP3.LUT R10, R10, R3, RZ, 0x3c, !PT ;  /* 0x000000030a0a7212 */ /* 0x000fe200078e3cff */
[----:B------:R-:W-:Y:S01]  /*2830*/  UIADD3 UR20, UPT, UPT, UR38, UR6, URZ ;  /* 0x0000000626147290 */ /* 0x000fe2000fffe0ff */
[----:B------:R-:W-:Y:S11]  /*2840*/  BRA.U UP1, `(.L_x_43) ;  /* 0xfffffff101547547 */ /* 0x000ff6000b83ffff */
[----:B------:R-:W-:Y:S01]  /*2850*/  UIADD3 UR15, UPT, UPT, UR15, 0x60, URZ ;  /* 0x000000600f0f7890 */ /* 0x000fe2000fffe0ff */
[----:B------:R-:W-:-:S03]  /*2860*/  SHF.L.U32 R3, R12, 0x1f, RZ ;  /* 0x0000001f0c037819 */ /* 0x000fc600000006ff */
[----:B------:R-:W-:-:S09]  /*2870*/  ULEA UR4, UR13, UR15, 0x3 ;  /* 0x0000000f0d047291 */ /* 0x000fd2000f8e18ff */
[----:B------:R-:W2:Y:S02]  /*2880*/  SYNCS.PHASECHK.TRANS64.TRYWAIT P0, [UR4], R3 ;  /* 0x00000003ff0075a7 */ /* 0x000ea40008001104 */
[----:B--2---:R-:W-:Y:S05]  /*2890*/  @!P0 BRA `(.L_x_44) ;  /* 0x00000064008c8947 */ /* 0x004fea0003800000 */
.L_x_143:
[----:B------:R-:W-:-:S04]  /*28a0*/  UIADD3 UR4, UPT, UPT, UR13, 0x1, URZ ;  /* 0x000000010d047890 */ /* 0x000fc8000fffe0ff */
[----:B------:R-:W-:-:S04]  /*28b0*/  UISETP.NE.AND UP0, UPT, UR4, 0xc, UPT ;  /* 0x0000000c0400788c */ /* 0x000fc8000bf05270 */
[----:B------:R-:W-:Y:S02]  /*28c0*/  USEL UR6, URZ, 0x1, UP0 ;  /* 0x00000001ff067887 */ /* 0x000fe40008000000 */
[----:B------:R-:W-:-:S04]  /*28d0*/  USEL UR4, UR4, URZ, UP0 ;  /* 0x000000ff04047287 */ /* 0x000fc80008000000 */
[----:B------:R-:W-:Y:S01]  /*28e0*/  ULEA UR5, UR4, UR15, 0x3 ;  /* 0x0000000f04057291 */ /* 0x000fe2000f8e18ff */
[----:B------:R-:W-:-:S04]  /*28f0*/  LOP3.LUT R2, R12, UR6, RZ, 0x3c, !PT ;  /* 0x000000060c027c12 */ /* 0x000fc8000f8e3cff */
[----:B-1----:R-:W-:-:S04]  /*2900*/  SHF.L.U32 R3, R2, 0x1f, RZ ;  /* 0x0000001f02037819 */ /* 0x002fc800000006ff */
[----:B------:R-:W1:Y:S02]  /*2910*/  SYNCS.PHASECHK.TRANS64.TRYWAIT P0, [UR5], R3 ;  /* 0x00000003ff0075a7 */ /* 0x000e640008001105 */
[----:B-1----:R-:W-:Y:S05]  /*2920*/  @!P0 BRA `(.L_x_45) ;  /* 0x0000006400808947 */ /* 0x002fea0003800000 */
.L_x_145:
        /* <DEDUP_REMOVED lines=9> */
.L_x_147:
        /* <DEDUP_REMOVED lines=9> */
.L_x_149:
        /* <DEDUP_REMOVED lines=9> */
.L_x_151:
        /* <DEDUP_REMOVED lines=9> */
.L_x_153:
        /* <DEDUP_REMOVED lines=9> */
.L_x_155:
        /* <DEDUP_REMOVED lines=9> */
.L_x_157:
        /* <DEDUP_REMOVED lines=9> */
.L_x_159:
        /* <DEDUP_REMOVED lines=9> */
.L_x_161:
        /* <DEDUP_REMOVED lines=9> */
.L_x_163:
[----:B------:R-:W-:-:S04]  /*2e40*/  UIADD3 UR4, UPT, UPT, UR4, 0x1, URZ ;  /* 0x0000000104047890 */ /* 0x000fc8000fffe0ff */
[----:B------:R-:W-:-:S04]  /*2e50*/  UISETP.NE.AND UP0, UPT, UR4, 0xc, UPT ;  /* 0x0000000c0400788c */ /* 0x000fc8000bf05270 */
[----:B------:R-:W-:Y:S02]  /*2e60*/  USEL UR5, URZ, 0x1, UP0 ;  /* 0x00000001ff057887 */ /* 0x000fe40008000000 */
[----:B------:R-:W-:-:S04]  /*2e70*/  USEL UR4, UR4, URZ, UP0 ;  /* 0x000000ff04047287 */ /* 0x000fc80008000000 */
[----:B------:R-:W-:Y:S01]  /*2e80*/  ULEA UR4, UR4, UR15, 0x3 ;  /* 0x0000000f04047291 */ /* 0x000fe2000f8e18ff */
[----:B-1----:R-:W-:-:S04]  /*2e90*/  LOP3.LUT R3, R2, UR5, RZ, 0x3c, !PT ;  /* 0x0000000502037c12 */ /* 0x002fc8000f8e3cff */
[----:B------:R-:W-:Y:S01]  /*2ea0*/  SHF.L.U32 R3, R3, 0x1f, RZ ;  /* 0x0000001f03037819 */ /* 0x000fe200000006ff */
[----:B------:R-:W-:-:S07]  /*2eb0*/  IMAD.U32 R0, RZ, RZ, UR4 ;  /* 0x00000004ff007e24 */ /* 0x000fce000f8e00ff */
.L_x_55:
[----:B-1----:R1:W2:Y:S02]  /*2ec0*/  SYNCS.PHASECHK.TRANS64.TRYWAIT P0, [R0+URZ], R3 ;  /* 0x00000003000075a7 */ /* 0x0022a400080011ff */
[----:B--2---:R-:W-:Y:S05]  /*2ed0*/  @!P0 NANOSLEEP.SYNCS 0x989680 ;  /* 0x009896800000895d */ /* 0x004fea0003900000 */
[----:B------:R-:W2:Y:S02]  /*2ee0*/  @!P0 SYNCS.PHASECHK.TRANS64 P0, [R0+URZ], R3 ;  /* 0x00000003000085a7 */ /* 0x000ea400080010ff */
[----:B--2---:R-:W-:Y:S05]  /*2ef0*/  @P0 EXIT ;  /* 0x000000000000094d */ /* 0x004fea0003800000 */
[----:B------:R-:W-:Y:S05]  /*2f00*/  BRA `(.L_x_55) ;  /* 0xfffffffc00ec7947 */ /* 0x000fea000383ffff */
.L_x_23:
[----:B------:R-:W1:Y:S02]  /*2f10*/  S2UR UR4, SR_CgaCtaId ;  /* 0x00000000000479c3 */ /* 0x000e640000008800 */
[----:B-1----:R-:W-:-:S04]  /*2f20*/  UISETP.NE.AND UP0, UPT, UR4, URZ, UPT ;  /* 0x000000ff0400728c */ /* 0x002fc8000bf05270 */
[----:B------:R-:W-:-:S09]  /*2f30*/  UISETP.NE.OR UP0, UPT, UR21, 0x1, UP0 ;  /* 0x000000011500788c */ /* 0x000fd20008705670 */
[----:B------:R-:W-:Y:S05]  /*2f40*/  BRA.U UP0, `(.L_x_56) ;  /* 0x00000005004c7547 */ /* 0x000fea000b800000 */
[----:B------:R-:W1:Y:S01]  /*2f50*/  S2UR UR5, SR_CgaCtaId ;  /* 0x00000000000579c3 */ /* 0x000e620000008800 */
[----:B------:R-:W-:Y:S01]  /*2f60*/  UMOV UR4, 0x400 ;  /* 0x0000040000047882 */ /* 0x000fe20000000000 */
[----:B------:R-:W-:Y:S01]  /*2f70*/  ISETP.GE.U32.AND P2, PT, R0, 0x2, PT ;  /* 0x000000020000780c */ /* 0x000fe20003f46070 */
[----:B------:R-:W-:Y:S01]  /*2f80*/  IMAD.MOV.U32 R12, RZ, RZ, 0x1 ;  /* 0x00000001ff0c7424 */ /* 0x000fe200078e00ff */
[----:B------:R-:W-:Y:S02]  /*2f90*/  CS2R R10, SRZ ;  /* 0x00000000000a7805 */ /* 0x000fe4000001ff00 */
[----:B------:R-:W-:Y:S01]  /*2fa0*/  CS2R R8, SRZ ;  /* 0x0000000000087805 */ /* 0x000fe2000001ff00 */
[----:B-1----:R-:W-:-:S03]  /*2fb0*/  ULEA UR6, UR5, UR4, 0x18 ;  /* 0x0000000405067291 */ /* 0x002fc6000f8ec0ff */
[----:B------:R-:W-:-:S09]  /*2fc0*/  UMOV UR5, URZ ;  /* 0x000000ff00057c82 */ /* 0x000fd20008000000 */
.L_x_60:
[----:B------:R-:W-:Y:S02]  /*2fd0*/  LEA R2, R8, UR6, 0x3 ;  /* 0x0000000608027c11 */ /* 0x000fe4000f8e18ff */
[----:B------:R-:W-:-:S03]  /*2fe0*/  SHF.L.U32 R5, R9, 0x1f, RZ ;  /* 0x0000001f09057819 */ /* 0x000fc600000006ff */
[----:B------:R-:W-:Y:S01]  /*2ff0*/  VIADD R4, R2, 0x170 ;  /* 0x0000017002047836 */ /* 0x000fe20000000000 */
[----:B------:R-:W1:Y:S02]  /*3000*/  SYNCS.PHASECHK.TRANS64.TRYWAIT P0, [R2+URZ+0x160], R5 ;  /* 0x00016005020075a7 */ /* 0x000e6400080011ff */
[----:B-1----:R-:W-:Y:S05]  /*3010*/  @!P0 BRA `(.L_x_57) ;  /* 0x0000006000b48947 */ /* 0x002fea0003800000 */
.L_x_164:
[----:B------:R-:W-:Y:S01]  /*3020*/  ULEA UR4, UR5, UR6, 0x3 ;  /* 0x0000000605047291 */ /* 0x000fe2000f8e18ff */
[----:B------:R-:W-:Y:S02]  /*3030*/  PRMT R4, RZ, 0x654, R4 ;  /* 0x00000654ff047816 */ /* 0x000fe40000000004 */
[----:B-1----:R-:W-:Y:S01]  /*3040*/  SHF.L.U32 R5, R12, 0x1f, RZ ;  /* 0x0000001f0c057819 */ /* 0x002fe200000006ff */
[----:B------:R-:W-:Y:S01]  /*3050*/  UIADD3 UR7, UPT, UPT, UR4, 0x100, URZ ;  /* 0x0000010004077890 */ /* 0x000fe2000fffe0ff */
[----:B------:R1:W-:Y:S05]  /*3060*/  SYNCS.ARRIVE.TRANS64.RED.A1T0 RZ, [R4+URZ], RZ ;  /* 0x000000ff04ff79a7 */ /* 0x0003ea00081004ff */
[----:B------:R-:W-:Y:S01]  /*3070*/  IMAD.U32 R7, RZ, RZ, UR7 ;  /* 0x00000007ff077e24 */ /* 0x000fe2000f8e00ff */
[----:B------:R-:W2:Y:S04]  /*3080*/  SYNCS.PHASECHK.TRANS64.TRYWAIT P0, [UR4+0x110], R5 ;  /* 0x00011005ff0075a7 */ /* 0x000ea80008001104 */
[----:B------:R-:W-:Y:S01]  /*3090*/  PRMT R6, R0, 0x654, R7 ;  /* 0x0000065400067816 */ /* 0x000fe20000000007 */
[----:B-1----:R-:W-:Y:S01]  /*30a0*/  @!P2 IMAD.MOV.U32 R4, RZ, RZ, 0x10 ;  /* 0x00000010ff04a424 */ /* 0x002fe200078e00ff */
[----:B--2---:R-:W-:Y:S06]  /*30b0*/  @!P0 BRA `(.L_x_58) ;  /* 0x0000006000a08947 */ /* 0x004fec0003800000 */
.L_x_166:
[----:B------:R-:W-:Y:S01]  /*30c0*/  ULEA UR8, UR5, UR6, 0x4 ;  /* 0x0000000605087291 */ /* 0x000fe2000f8e20ff */
[----:B------:R-:W-:Y:S01]  /*30d0*/  SEL R3, R6, R3, !P2 ;  /* 0x0000000306037207 */ /* 0x000fe20005000000 */
[----:B------:R-:W-:Y:S01]  /*30e0*/  UIADD3 UR9, UPT, UPT, UR4, 0x100, URZ ;  /* 0x0000010004097890 */ /* 0x000fe2000fffe0ff */
[----:B-1----:R-:W-:Y:S01]  /*30f0*/  LEA R2, R11, UR6, 0x3 ;  /* 0x000000060b027c11 */ /* 0x002fe2000f8e18ff */
[----:B------:R-:W-:Y:S01]  /*3100*/  UIADD3 UR8, UPT, UPT, UR8, 0x190, URZ ;  /* 0x0000019008087890 */ /* 0x000fe2000fffe0ff */
[----:B------:R-:W-:Y:S01]  /*3110*/  SHF.L.U32 R5, R10, 0x1f, RZ ;  /* 0x0000001f0a057819 */ /* 0x000fe200000006ff */
[----:B------:R1:W-:Y:S01]  /*3120*/  @!P2 SYNCS.ARRIVE.TRANS64.RED RZ, [R3+URZ], R4 ;  /* 0x0000000403ffa9a7 */ /* 0x0003e200080004ff */
[----:B------:R-:W-:Y:S01]  /*3130*/  UIADD3 UR4, UPT, UPT, UR5, 0x1, URZ ;  /* 0x0000000105047890 */ /* 0x000fe2000fffe0ff */
[----:B------:R-:W-:-:S03]  /*3140*/  VIADD R8, R8, 0x1 ;  /* 0x0000000108087836 */ /* 0x000fc60000000000 */
[----:B------:R-:W-:Y:S02]  /*3150*/  UISETP.NE.AND UP0, UPT, UR4, 0x2, UPT ;  /* 0x000000020400788c */ /* 0x000fe4000bf05270 */
[----:B------:R-:W-:Y:S06]  /*3160*/  UGETNEXTWORKID.BROADCAST [UR8], [UR9] ;  /* 0x00000000080073ca */ /* 0x000fec0008000100 */
[----:B------:R-:W-:Y:S01]  /*3170*/  USEL UR7, URZ, 0x1, UP0 ;  /* 0x00000001ff077887 */ /* 0x000fe20008000000 */
[----:B------:R-:W-:Y:S01]  /*3180*/  ISETP.NE.AND P0, PT, R8, 0x2, PT ;  /* 0x000000020800780c */ /* 0x000fe20003f05270 */
[----:B------:R-:W-:Y:S01]  /*3190*/  USEL UR5, UR4, URZ, UP0 ;  /* 0x000000ff04057287 */ /* 0x000fe20008000000 */
[----:B------:R-:W2:Y:S03]  /*31a0*/  SYNCS.PHASECHK.TRANS64.TRYWAIT P1, [R2+URZ+0x100], R5 ;  /* 0x00010005020075a7 */ /* 0x000ea600080211ff */
[----:B------:R-:W-:Y:S01]  /*31b0*/  LOP3.LUT R12, R12, UR7, RZ, 0x3c, !PT ;  /* 0x000000070c0c7c12 */ /* 0x000fe2000f8e3cff */
[----:B-12---:R-:W-:Y:S07]  /*31c0*/  @!P1 BRA `(.L_x_59) ;  /* 0x0000006000749947 */ /* 0x006fee0003800000 */
.L_x_167:
[C---:B------:R-:W-:Y:S01]  /*31d0*/  LEA R4, R11.reuse, UR6, 0x4 ;  /* 0x000000060b047c11 */ /* 0x040fe2000f8e20ff */
[----:B-1----:R-:W-:Y:S01]  /*31e0*/  VIADD R2, R2, 0x110 ;  /* 0x0000011002027836 */ /* 0x002fe20000000000 */
[----:B------:R-:W-:Y:S01]  /*31f0*/  SEL R8, R8, RZ, P0 ;  /* 0x000000ff08087207 */ /* 0x000fe20000000000 */
[----:B------:R-:W-:-:S03]  /*3200*/  VIADD R11, R11, 0x1 ;  /* 0x000000010b0b7836 */ /* 0x000fc60000000000 */
[----:B------:R-:W1:Y:S01]  /*3210*/  LDS.128 R4, [R4+0x190] ;  /* 0x0001900004047984 */ /* 0x000e620000000c00 */
[----:B------:R-:W-:Y:S02]  /*3220*/  PRMT R2, RZ, 0x654, R2 ;  /* 0x00000654ff027816 */ /* 0x000fe40000000002 */
[C---:B------:R-:W-:Y:S01]  /*3230*/  ISETP.NE.AND P1, PT, R11.reuse, 0x2, PT ;  /* 0x000000020b00780c */ /* 0x040fe20003f25270 */
[----:B------:R-:W-:Y:S01]  /*3240*/  @!PT LDS RZ, [RZ] ;  /* 0x00000000fffff984 */ /* 0x000fe20000000800 */
[----:B------:R-:W-:Y:S01]  /*3250*/  @!PT LDS RZ, [RZ] ;  /* 0x00000000fffff984 */ /* 0x000fe20000000800 */
[----:B------:R-:W-:Y:S01]  /*3260*/  @!PT LDS RZ, [RZ] ;  /* 0x00000000fffff984 */ /* 0x000fe20000000800 */
[----:B------:R-:W-:Y:S01]  /*3270*/  @!PT LDS RZ, [RZ] ;  /* 0x00000000fffff984 */ /* 0x000fe20000000800 */
[----:B------:R2:W-:Y:S06]  /*3280*/  MEMBAR.ALL.CTA ;  /* 0x0000000000007992 */ /* 0x0005ec0000008000 */
[----:B--2---:R-:W2:Y:S01]  /*3290*/  FENCE.VIEW.ASYNC.S ;  /* 0x00000000000073c6 */ /* 0x004ea20000000000 */
[----:B------:R-:W-:Y:S01]  /*32a0*/  SEL R11, R11, RZ, P1 ;  /* 0x000000ff0b0b7207 */ /* 0x000fe20000800000 */
[----:B--2---:R2:W-:Y:S01]  /*32b0*/  SYNCS.ARRIVE.TRANS64.RED.A1T0 RZ, [R2+URZ], RZ ;  /* 0x000000ff02ff79a7 */ /* 0x0045e200081004ff */
[----:B-1----:R-:W-:-:S02]  /*32c0*/  LOP3.LUT P3, RZ, R6, 0x1, RZ, 0xc0, !PT ;  /* 0x0000000106ff7812 */ /* 0x002fc4000786c0ff */
[----:B------:R-:W-:-:S04]  /*32d0*/  SEL R5, RZ, 0x1, P1 ;  /* 0x00000001ff057807 */ /* 0x000fc80000800000 */
[----:B------:R-:W-:Y:S02]  /*32e0*/  LOP3.LUT R10, R10, R5, RZ, 0x3c, !PT ;  /* 0x000000050a0a7212 */ /* 0x000fe400078e3cff */
[----:B--2---:R-:W-:-:S04]  /*32f0*/  SEL R2, RZ, 0x1, P0 ;  /* 0x00000001ff027807 */ /* 0x004fc80000000000 */
[----:B------:R-:W-:Y:S01]  /*3300*/  LOP3.LUT R9, R9, R2, RZ, 0x3c, !PT ;  /* 0x0000000209097212 */ /* 0x000fe200078e3cff */
[----:B------:R-:W-:Y:S06]  /*3310*/  @P3 BRA `(.L_x_60) ;  /* 0xfffffffc002c3947 */ /* 0x000fec000383ffff */
[----:B------:R-:W-:Y:S01]  /*3320*/  ULEA UR4, UR5, UR6, 0x3 ;  /* 0x0000000605047291 */ /* 0x000fe2000f8e18ff */
[----:B------:R-:W-:-:S08]  /*3330*/  SHF.L.U32 R3, R12, 0x1f, RZ ;  /* 0x0000001f0c037819 */ /* 0x000fd000000006ff */
[----:B------:R-:W1:Y:S02]  /*3340*/  SYNCS.PHASECHK.TRANS64 P0, [UR4+0x110], R3 ;  /* 0x00011003ff0075a7 */ /* 0x000e640008001004 */
[----:B-1----:R-:W-:Y:S05]  /*3350*/  @P0 BRA `(.L_x_61) ;  /* 0x0000000000080947 */ /* 0x002fea0003800000 */
[----:B------:R-:W1:Y:S02]  /*3360*/  SYNCS.PHASECHK.TRANS64.TRYWAIT P0, [UR4+0x110], R3 ;  /* 0x00011003ff0075a7 */ /* 0x000e640008001104 */
[----:B-1----:R-:W-:Y:S05]  /*3370*/  @!P0 BRA `(.L_x_62) ;  /* 0x00000060001c8947 */ /* 0x002fea0003800000 */
.L_x_61:
[----:B------:R-:W-:-:S04]  /*3380*/  UIADD3 UR7, UPT, UPT, UR5, 0x1, URZ ;  /* 0x0000000105077890 */ /* 0x000fc8000fffe0ff */
[----:B------:R-:W-:-:S04]  /*3390*/  UISETP.NE.AND UP0, UPT, UR7, 0x2, UPT ;  /* 0x000000020700788c */ /* 0x000fc8000bf05270 */
[----:B------:R-:W-:Y:S02]  /*33a0*/  USEL UR8, URZ, 0x1, UP0 ;  /* 0x00000001ff087887 */ /* 0x000fe40008000000 */
[----:B------:R-:W-:-:S04]  /*33b0*/  USEL UR7, UR7, URZ, UP0 ;  /* 0x000000ff07077287 */ /* 0x000fc80008000000 */
[----:B------:R-:W-:Y:S01]  /*33c0*/  ULEA UR7, UR7, UR6, 0x3 ;  /* 0x0000000607077291 */ /* 0x000fe2000f8e18ff */
[----:B-1----:R-:W-:-:S04]  /*33d0*/  LOP3.LUT R3, R12, UR8, RZ, 0x3c, !PT ;  /* 0x000000080c037c12 */ /* 0x002fc8000f8e3cff */
[----:B------:R-:W-:-:S04]  /*33e0*/  SHF.L.U32 R0, R3, 0x1f, RZ ;  /* 0x0000001f03007819 */ /* 0x000fc800000006ff */
[----:B------:R-:W1:Y:S02]  /*33f0*/  SYNCS.PHASECHK.TRANS64 P0, [UR7+0x110], R0 ;  /* 0x00011000ff0075a7 */ /* 0x000e640008001007 */
[----:B-1----:R-:W-:Y:S05]  /*3400*/  @P0 EXIT ;  /* 0x000000000000094d */ /* 0x002fea0003800000 */
[----:B------:R-:W-:Y:S02]  /*3410*/  SHF.L.U32 R3, R3, 0x1f, RZ ;  /* 0x0000001f03037819 */ /* 0x000fe400000006ff */
[----:B------:R-:W-:-:S07]  /*3420*/  MOV R0, UR7 ;  /* 0x0000000700007c02 */ /* 0x000fce0008000f00 */
.L_x_63:
[----:B-1----:R1:W2:Y:S02]  /*3430*/  SYNCS.PHASECHK.TRANS64.TRYWAIT P0, [R0+URZ+0x110], R3 ;  /* 0x00011003000075a7 */ /* 0x0022a400080011ff */
[----:B--2---:R-:W-:Y:S05]  /*3440*/  @!P0 NANOSLEEP.SYNCS 0x989680 ;  /* 0x009896800000895d */ /* 0x004fea0003900000 */
[----:B------:R-:W2:Y:S02]  /*3450*/  @!P0 SYNCS.PHASECHK.TRANS64 P0, [R0+URZ+0x110], R3 ;  /* 0x00011003000085a7 */ /* 0x000ea400080010ff */
[----:B--2---:R-:W-:Y:S05]  /*3460*/  @P0 EXIT ;  /* 0x000000000000094d */ /* 0x004fea0003800000 */
[----:B------:R-:W-:Y:S05]  /*3470*/  BRA `(.L_x_63) ;  /* 0xfffffffc00ec7947 */ /* 0x000fea000383ffff */
.L_x_56:
[----:B------:R-:W-:Y:S05]  /*3480*/  BRA.U UP5, `(.L_x_64) ;  /* 0x0000000d059c7547 */ /* 0x000fea000b800000 */
[----:B------:R-:W1:Y:S01]  /*3490*/  S2UR UR7, SR_CgaCtaId ;  /* 0x00000000000779c3 */ /* 0x000e620000008800 */
[----:B------:R-:W-:Y:S01]  /*34a0*/  UMOV UR4, 0x40 ;  /* 0x0000004000047882 */ /* 0x000fe20000000000 */
[----:B------:R-:W-:Y:S01]  /*34b0*/  NOP ;  /* 0x0000000000007918 */ /* 0x000fe20000000000 */
[----:B------:R-:W-:Y:S01]  /*34c0*/  UMOV UR6, 0x400 ;  /* 0x0000040000067882 */ /* 0x000fe20000000000 */
[----:B-1----:R-:W-:Y:S02]  /*34d0*/  ULEA UR5, UR7, UR4, 0x18 ;  /* 0x0000000407057291 */ /* 0x002fe4000f8ec0ff */
[----:B------:R-:W-:-:S07]  /*34e0*/  ULEA UR6, UR7, UR6, 0x18 ;  /* 0x0000000607067291 */ /* 0x000fce000f8ec0ff */
[----:B------:R-:W1:Y:S02]  /*34f0*/  LDS.U8 R0, [UR5+0x1c] ;  /* 0x00001c05ff007984 */ /* 0x000e640008000000 */
[----:B-1----:R-:W-:-:S13]  /*3500*/  ISETP.NE.AND P0, PT, R0, RZ, PT ;  /* 0x000000ff0000720c */ /* 0x002fda0003f05270 */
[----:B------:R-:W-:Y:S05]  /*3510*/  @P0 BRA `(.L_x_65) ;  /* 0x0000000000580947 */ /* 0x000fea0003800000 */
[----:B------:R-:W-:-:S13]  /*3520*/  ELECT P0, URZ, PT ;  /* 0x0000000000ff782f */ /* 0x000fda0003800000 */
[----:B------:R-:W-:Y:S05]  /*3530*/  @!P0 BRA `(.L_x_66) ;  /* 0x0000000000608947 */ /* 0x000fea0003800000 */
[----:B------:R-:W-:Y:S01]  /*3540*/  UMOV UR4, 0x10 ;  /* 0x0000001000047882 */ /* 0x000fe20000000000 */
[----:B------:R-:W-:Y:S01]  /*3550*/  HFMA2 R0, -RZ, RZ, 0, 5.9604644775390625e-08 ;  /* 0x00000001ff007431 */ /* 0x000fe200000001ff */
[----:B------:R-:W-:-:S03]  /*3560*/  MOV R3, 0xffff ;  /* 0x0000ffff00037802 */ /* 0x000fc60000000f00 */
[----:B------:R-:W-:Y:S04]  /*3570*/  DEPBAR.LE SB1, 0x36 ;  /* 0x00009d800000791a */ /* 0x000fe80000000000 */
[----:B------:R-:W1:Y:S02]  /*3580*/  UTCATOMSWS.FIND_AND_SET.ALIGN UP0, UR4, UR4 ;  /* 0x00000004000475e3 */ /* 0x000e640008000800 */
[----:B-1----:R-:W-:Y:S01]  /*3590*/  MOV R4, UR4 ;  /* 0x0000000400047c02 */ /* 0x002fe20008000f00 */
[----:B------:R-:W-:Y:S06]  /*35a0*/  BRA.U UP0, `(.L_x_67) ;  /* 0x0000000100187547 */ /* 0x000fec000b800000 */
.L_x_68:
[----:B------:R-:W-:Y:S05]  /*35b0*/  NANOSLEEP 0x64 ;  /* 0x000000640000795d */ /* 0x000fea0003800000 */
[----:B------:R-:W-:-:S05]  /*35c0*/  UMOV UR4, 0x10 ;  /* 0x0000001000047882 */ /* 0x000fca0000000000 */
[----:B------:R-:W-:Y:S04]  /*35d0*/  DEPBAR.LE SB1, 0x36 ;  /* 0x00009d800000791a */ /* 0x000fe80000000000 */
[----:B------:R-:W1:Y:S02]  /*35e0*/  UTCATOMSWS.FIND_AND_SET.ALIGN UP0, UR4, UR4 ;  /* 0x00000004000475e3 */ /* 0x000e640008000800 */
[----:B-1----:R-:W-:Y:S01]  /*35f0*/  MOV R4, UR4 ;  /* 0x0000000400047c02 */ /* 0x002fe20008000f00 */
[----:B------:R-:W-:Y:S05]  /*3600*/  BRA.U !UP0, `(.L_x_68) ;  /* 0xfffffffd08e87547 */ /* 0x000fea000b83ffff */
.L_x_67:
[-C--:B------:R-:W-:Y:S02]  /*3610*/  SHF.L.U32 R3, R3, R4.reuse, RZ ;  /* 0x0000000403037219 */ /* 0x080fe400000006ff */
[----:B------:R-:W-:Y:S01]  /*3620*/  SHF.L.U32 R0, R0, R4, RZ ;  /* 0x0000000400007219 */ /* 0x000fe200000006ff */
[----:B------:R-:W-:Y:S02]  /*3630*/  IMAD.SHL.U32 R4, R4, 0x20, RZ ;  /* 0x0000002004047824 */ /* 0x000fe400078e00ff */
[----:B------:R1:W-:Y:S04]  /*3640*/  ATOMS.OR RZ, [UR5+0x14], R3 ;  /* 0x00001403ffff798c */ /* 0x0003e8000b000005 */
[----:B------:R1:W-:Y:S04]  /*3650*/  ATOMS.OR RZ, [UR5+0x18], R0 ;  /* 0x00001800ffff798c */ /* 0x0003e8000b000005 */
[----:B------:R1:W-:Y:S01]  /*3660*/  STS [UR6+0x1b0], R4 ;  /* 0x0001b004ff007988 */ /* 0x0003e20008000806 */
[----:B------:R-:W-:Y:S05]  /*3670*/  BRA `(.L_x_66) ;  /* 0x0000000000107947 */ /* 0x000fea0003800000 */
.L_x_65:
[----:B------:R-:W-:Y:S02]  /*3680*/  MOV R0, 0xffffffff ;  /* 0xffffffff00007802 */ /* 0x000fe40000000f00 */
[----:B------:R-:W-:-:S03]  /*3690*/  MOV R4, 0x36c0 ;  /* 0x000036c000047802 */ /* 0x000fc60000000f00 */
[----:B------:R1:W-:Y:S04]  /*36a0*/  STS [UR6+0x1b0], R0 ;  /* 0x0001b000ff007988 */ /* 0x0003e80008000806 */
[----:B-1---5:R-:W-:Y:S05]  /*36b0*/  CALL.REL.NOINC `($__internal_1_$__cuda_sm10x_tcgen05_guardrail_trap_phase_invalid_during_alloc) ;  /* 0x0000006400207944 */ /* 0x022fea0003c00000 */
.L_x_66:
[----:B------:R-:W-:Y:S05]  /*36c0*/  WARPSYNC.ALL ;  /* 0x0000000000007948 */ /* 0x000fea0003800000 */
[----:B------:R-:W2:Y:S01]  /*36d0*/  S2UR UR4, SR_CgaCtaId ;  /* 0x00000000000479c3 */ /* 0x000ea20000008800 */
[----:B------:R-:W-:Y:S01]  /*36e0*/  UMOV UR18, 0x400 ;  /* 0x0000040000127882 */ /* 0x000fe20000000000 */
[----:B------:R-:W-:-:S06]  /*36f0*/  NOP ;  /* 0x0000000000007918 */ /* 0x000fcc0000000000 */
[----:B------:R-:W-:Y:S06]  /*3700*/  BAR.ARV 0x6, 0xa0 ;  /* 0x0182800000007b1d */ /* 0x000fec0000002000 */
[----:B------:R-:W3:Y:S01]  /*3710*/  LDCU UR5, c[0x0][0x38c] ;  /* 0x00007180ff0577ac */ /* 0x000ee20008000800 */
[----:B------:R-:W-:Y:S01]  /*3720*/  LOP3.LUT R2, R2, 0xffff, RZ, 0xc0, !PT ;  /* 0x0000ffff02027812 */ /* 0x000fe200078ec0ff */
[----:B------:R-:W-:Y:S01]  /*3730*/  IMAD.MOV.U32 R11, RZ, RZ, 0x1 ;  /* 0x00000001ff0b7424 */ /* 0x000fe200078e00ff */
[----:B------:R-:W-:Y:S01]  /*3740*/  CS2R R8, SRZ ;  /* 0x0000000000087805 */ /* 0x000fe2000001ff00 */
[----:B------:R-:W4:Y:S01]  /*3750*/  LDCU UR8, c[0x0][0x38c] ;  /* 0x00007180ff0877ac */ /* 0x000f220008000800 */
[----:B------:R-:W-:Y:S01]  /*3760*/  R2UR UR20, R2 ;  /* 0x00000000021472ca */ /* 0x000fe200000e0000 */
[----:B------:R-:W-:Y:S01]  /*3770*/  IMAD.MOV.U32 R10, RZ, RZ, RZ ;  /* 0x000000ffff0a7224 */ /* 0x000fe200078e00ff */
[----:B------:R-:W-:Y:S01]  /*3780*/  UMOV UR22, URZ ;  /* 0x000000ff00167c82 */ /* 0x000fe20008000000 */
[----:B------:R-:W-:Y:S01]  /*3790*/  UMOV UR14, URZ ;  /* 0x000000ff000e7c82 */ /* 0x000fe20008000000 */
[----:B--2---:R-:W-:Y:S01]  /*37a0*/  ULEA UR18, UR4, UR18, 0x18 ;  /* 0x0000001204127291 */ /* 0x004fe2000f8ec0ff */
[----:B------:R-:W-:Y:S01]  /*37b0*/  UMOV UR26, 0x0 ;  /* 0x00000000001a7882 */ /* 0x000fe20000000000 */
[----:B------:R-:W-:-:S02]  /*37c0*/  UMOV UR27, 0x4300490 ;  /* 0x04300490001b7882 */ /* 0x000fc40000000000 */
[----:B------:R-:W-:Y:S02]  /*37d0*/  UIADD3 UR6, UPT, UPT, UR18, 0x6800, URZ ;  /* 0x0000680012067890 */ /* 0x000fe4000fffe0ff */
[----:B------:R-:W-:Y:S02]  /*37e0*/  UIADD3 UR7, UPT, UPT, UR18, 0x12800, URZ ;  /* 0x0001280012077890 */ /* 0x000fe4000fffe0ff */
[----:B---3--:R-:W-:Y:S01]  /*37f0*/  UIADD3 UR5, UPT, UPT, UR5, 0x1f, URZ ;  /* 0x0000001f05057890 */ /* 0x008fe2000fffe0ff */
[----:B-1----:R-:W1:Y:S01]  /*3800*/  LDS R0, [UR18+0x1b0] ;  /* 0x0001b012ff007984 */ /* 0x002e620008000800 */
[----:B------:R-:W-:Y:S02]  /*3810*/  USHF.R.U32.HI UR6, URZ, 0x4, UR6 ;  /* 0x00000004ff067899 */ /* 0x000fe40008011606 */
[----:B------:R-:W-:Y:S02]  /*3820*/  USHF.R.S32.HI UR4, URZ, 0x1f, UR5 ;  /* 0x0000001fff047899 */ /* 0x000fe40008011405 */
[----:B------:R-:W-:-:S02]  /*3830*/  ULOP3.LUT UR6, UR6, 0x3fff, URZ, 0xc0, !UPT ;  /* 0x00003fff06067892 */ /* 0x000fc4000f8ec0ff */
[----:B------:R-:W-:Y:S02]  /*3840*/  ULEA.HI UR4, UR4, UR5, URZ, 0x5 ;  /* 0x0000000504047291 */ /* 0x000fe4000f8f28ff */
[----:B------:R-:W-:Y:S02]  /*3850*/  USHF.R.U32.HI UR5, URZ, 0x4, UR7 ;  /* 0x00000004ff057899 */ /* 0x000fe40008011607 */
[----:B------:R-:W-:Y:S02]  /*3860*/  USHF.R.S32.HI UR28, URZ, 0x5, UR4 ;  /* 0x00000005ff1c7899 */ /* 0x000fe40008011404 */
[----:B------:R-:W-:Y:S02]  /*3870*/  ULOP3.LUT UR4, UR5, 0x3fff, URZ, 0xc0, !UPT ;  /* 0x00003fff05047892 */ /* 0x000fe4000f8ec0ff */
[----:B------:R-:W-:Y:S02]  /*3880*/  UISETP.LT.AND UP0, UPT, UR28, 0x1, UPT ;  /* 0x000000011c00788c */ /* 0x000fe4000bf01270 */
[----:B------:R-:W-:-:S02]  /*3890*/  ULOP3.LUT UR21, UR6, 0x10000, URZ, 0xfc, !UPT ;  /* 0x0001000006157892 */ /* 0x000fc4000f8efcff */
[----:B------:R-:W-:Y:S02]  /*38a0*/  USEL UR29, UR28, 0x1, !UP0 ;  /* 0x000000011c1d7887 */ /* 0x000fe4000c000000 */
[----:B------:R-:W-:Y:S02]  /*38b0*/  ULOP3.LUT UR4, UR4, 0x10000, URZ, 0xfc, !UPT ;  /* 0x0001000004047892 */ /* 0x000fe4000f8efcff */
[----:B------:R-:W-:Y:S02]  /*38c0*/  UIADD3 UR29, UPT, UPT, -UR29, URZ, URZ ;  /* 0x000000ff1d1d7290 */ /* 0x000fe4000fffe1ff */
[----:B----4-:R-:W-:Y:S01]  /*38d0*/  UISETP.GE.AND UP4, UPT, UR8, 0x1, UPT ;  /* 0x000000010800788c */ /* 0x010fe2000bf86270 */
[----:B------:R-:W-:Y:S01]  /*38e0*/  UMOV UR24, 0x0 ;  /* 0x0000000000187882 */ /* 0x000fe20000000000 */
[----:B------:R-:W-:Y:S01]  /*38f0*/  UMOV UR25, 0x4300490 ;  /* 0x0430049000197882 */ /* 0x000fe20000000000 */
[----:B-1----:R-:W-:-:S15]  /*3900*/  R2UR UR30, R0 ;  /* 0x00000000001e72ca */ /* 0x002fde00000e0000 */
.L_x_75:
[----:B------:R-:W-:Y:S02]  /*3910*/  LEA R0, R10, UR18, 0x3 ;  /* 0x000000120a007c11 */ /* 0x000fe4000f8e18ff */
[----:B------:R-:W-:Y:S02]  /*3920*/  SHF.L.U32 R5, R9, 0x1f, RZ ;  /* 0x0000001f09057819 */ /* 0x000fe400000006ff */
[----:B------:R-:W-:Y:S01]  /*3930*/  PLOP3.LUT P0, PT, PT, PT, UP4, 0x80, 0x8 ;  /* 0x000000000008781c */ /* 0x000fe20003f0f048 */
[----:B------:R-:W-:Y:S01]  /*3940*/  VIADD R3, R0, 0x110 ;  /* 0x0000011000037836 */ /* 0x000fe20000000000 */
[----:B-1----:R-:W1:Y:S02]  /*3950*/  SYNCS.PHASECHK.TRANS64.TRYWAIT P1, [R0+URZ+0x100], R5 ;  /* 0x00010005000075a7 */ /* 0x002e6400080211ff */
[----:B-1-3--:R-:W-:Y:S09]  /*3960*/  @!P1 BRA `(.L_x_69) ;  /* 0x0000005800b89947 */ /* 0x00aff20003800000 */
.L_x_169:
[----:B------:R-:W-:Y:S01]  /*3970*/  LEA R4, R10, UR18, 0x4 ;  /* 0x000000120a047c11 */ /* 0x000fe2000f8e20ff */
[----:B------:R-:W-:Y:S01]  /*3980*/  @UP4 ULEA UR5, UR14, UR18, 0x3 ;  /* 0x000000120e054291 */ /* 0x000fe2000f8e18ff */
[----:B------:R-:W-:Y:S01]  /*3990*/  PLOP3.LUT P2, PT, PT, PT, PT, 0x80, 0x8 ;  /* 0x000000000008781c */ /* 0x000fe20003f4f070 */
[----:B------:R-:W-:Y:S01]  /*39a0*/  ULEA UR23, UR22, UR18, 0x3 ;  /* 0x0000001216177291 */ /* 0x000fe2000f8e18ff */
[----:B------:R-:W-:Y:S02]  /*39b0*/  PRMT R3, RZ, 0x654, R3 ;  /* 0x00000654ff037816 */ /* 0x000fe40000000003 */
[----:B-1----:R-:W1:Y:S01]  /*39c0*/  LDS.128 R4, [R4+0x190] ;  /* 0x0001900004047984 */ /* 0x002e620000000c00 */
[----:B------:R-:W-:Y:S02]  /*39d0*/  @P0 SHF.L.U32 R2, R8, 0x1f, RZ ;  /* 0x0000001f08020819 */ /* 0x000fe400000006ff */
[----:B------:R-:W-:Y:S01]  /*39e0*/  SHF.L.U32 R0, R11, 0x1f, RZ ;  /* 0x0000001f0b007819 */ /* 0x000fe200000006ff */
[----:B------:R-:W-:Y:S01]  /*39f0*/  @!PT LDS RZ, [RZ] ;  /* 0x00000000fffff984 */ /* 0x000fe20000000800 */
[----:B------:R-:W-:Y:S01]  /*3a00*/  @!PT LDS RZ, [RZ] ;  /* 0x00000000fffff984 */ /* 0x000fe20000000800 */
[----:B------:R-:W-:Y:S01]  /*3a10*/  @!PT LDS RZ, [RZ] ;  /* 0x00000000fffff984 */ /* 0x000fe20000000800 */
[----:B------:R-:W-:Y:S01]  /*3a20*/  @!PT LDS RZ, [RZ] ;  /* 0x00000000fffff984 */ /* 0x000fe20000000800 */
[----:B------:R2:W-:Y:S06]  /*3a30*/  MEMBAR.ALL.CTA ;  /* 0x0000000000007992 */ /* 0x0005ec0000008000 */
[----:B--2---:R-:W2:Y:S02]  /*3a40*/  FENCE.VIEW.ASYNC.S ;  /* 0x00000000000073c6 */ /* 0x004ea40000000000 */
[----:B--2---:R2:W-:Y:S01]  /*3a50*/  SYNCS.ARRIVE.TRANS64.RED.A1T0 RZ, [R3+URZ], RZ ;  /* 0x000000ff03ff79a7 */ /* 0x0045e200081004ff */
[----:B------:R2:W3:Y:S01]  /*3a60*/  @P0 SYNCS.PHASECHK.TRANS64.TRYWAIT P2, [UR5], R2 ;  /* 0x00000002ff0005a7 */ /* 0x0004e20008041105 */
[----:B------:R-:W-:Y:S01]  /*3a70*/  ULEA.HI UR5, UR22, UR22, URZ, 0x1 ;  /* 0x0000001616057291 */ /* 0x000fe2000f8f08ff */
[----:B-1----:R-:W-:-:S03]  /*3a80*/  LOP3.LUT P1, RZ, R6, 0x1, RZ, 0xc0, !PT ;  /* 0x0000000106ff7812 */ /* 0x002fc6000782c0ff */
[----:B------:R-:W-:Y:S02]  /*3a90*/  ULOP3.LUT UR6, UR5, 0xffe, URZ, 0xc0, !UPT ;  /* 0x00000ffe05067892 */ /* 0x000fe4000f8ec0ff */
[----:B------:R-:W-:Y:S02]  /*3aa0*/  USHF.R.U32.HI UR19, URZ, 0x1, UR5 ;  /* 0x00000001ff137899 */ /* 0x000fe40008011605 */
[----:B------:R-:W-:Y:S02]  /*3ab0*/  UIADD3 UR5, UPT, UPT, -UR6, UR22, URZ ;  /* 0x0000001606057290 */ /* 0x000fe4000fffe1ff */
[----:B------:R-:W-:-:S04]  /*3ac0*/  UIMAD UR19, UR19, 0xc0, UR30 ;  /* 0x000000c0131378a4 */ /* 0x000fc8000f8e021e */
[----:B------:R-:W-:Y:S01]  /*3ad0*/  ULEA UR19, UR5, UR19, 0x14 ;  /* 0x0000001305137291 */ /* 0x000fe2000f8ea0ff */
[----:B------:R-:W1:Y:S02]  /*3ae0*/  SYNCS.PHASECHK.TRANS64.TRYWAIT P0, [UR23+0x140], R0 ;  /* 0x00014000ff0075a7 */ /* 0x000e640008001117 */
[----:B-123--:R-:W-:Y:S09]  /*3af0*/  @!P0 BRA `(.L_x_70) ;  /* 0x0000005800688947 */ /* 0x00eff20003800000 */
.L_x_171:
[----:B------:R-:W-:Y:S01]  /*3b00*/  IADD3 R10, PT, PT, R10, 0x1, RZ ;  /* 0x000000010a0a7810 */ /* 0x000fe20007ffe0ff */
[----:B------:R-:W-:Y:S06]  /*3b10*/  BRA.U !UP4, `(.L_x_71) ;  /* 0x000000010c987547 */ /* 0x000fec000b800000 */
[----:B------:R-:W-:Y:S01]  /*3b20*/  UPLOP3.LUT UP2, UPT, UPT, UPT, UPT, 0x40, 0x4 ;  /* 0x000000000004789c */ /* 0x000fe20003f4e870 */
[----:B------:R-:W-:Y:S01]  /*3b30*/  UMOV UR16, UR29 ;  /* 0x0000001d00107c82 */ /* 0x000fe20008000000 */
[----:B------:R-:W-:Y:S01]  /*3b40*/  UMOV UR15, UR28 ;  /* 0x0000001c000f7c82 */ /* 0x000fe20008000000 */
[----:B------:R-:W-:-:S08]  /*3b50*/  UMOV UR5, UR14 ;  /* 0x0000000e00057c82 */ /* 0x000fd00008000000 */
.L_x_74:
[----:B------:R-:W-:Y:S02]  /*3b60*/  UIADD3 UR16, UPT, UPT, UR16, 0x1, URZ ;  /* 0x0000000110107890 */ /* 0x000fe4000fffe0ff */
[----:B--2---:R-:W-:Y:S02]  /*3b70*/  ULEA UR7, UR5, UR18, 0x3 ;  /* 0x0000001205077291 */ /* 0x004fe4000f8e18ff */
[----:B------:R-:W-:Y:S01]  /*3b80*/  UISETP.NE.AND UP3, UPT, UR16, URZ, UPT ;  /* 0x000000ff1000728c */ /* 0x000fe2000bf65270 */
[----:B---3--:R-:W-:Y:S10]  /*3b90*/  @P2 BRA `(.L_x_72) ;  /* 0x00000000000c2947 */ /* 0x008ff40003800000 */
[----:B-1----:R-:W-:Y:S04]  /*3ba0*/  SHF.L.U32 R3, R8, 0x1f, RZ ;  /* 0x0000001f08037819 */ /* 0x002fe800000006ff */
[----:B------:R-:W1:Y:S02]  /*3bb0*/  SYNCS.PHASECHK.TRANS64.TRYWAIT P0, [UR7], R3 ;  /* 0x00000003ff0075a7 */ /* 0x000e640008001107 */
[----:B-1----:R-:W-:Y:S05]  /*3bc0*/  @!P0 BRA `(.L_x_73) ;  /* 0x00000058004c8947 */ /* 0x002fea0003800000 */
.L_x_72:
[----:B------:R-:W-:Y:S01]  /*3bd0*/  UISETP.NE.AND UP0, UPT, UR15, 0x1, UPT ;  /* 0x000000010f00788c */ /* 0x000fe2000bf05270 */
[----:B------:R-:W-:Y:S01]  /*3be0*/  PLOP3.LUT P2, PT, PT, PT, PT, 0x80, 0x8 ;  /* 0x000000000008781c */ /* 0x000fe20003f4f070 */
[----:B------:R-:W-:Y:S02]  /*3bf0*/  UIADD3 UR6, UPT, UPT, UR5, 0x1, URZ ;  /* 0x0000000105067890 */ /* 0x000fe4000fffe0ff */
[----:B------:R-:W-:Y:S02]  /*3c00*/  UIADD3 UR17, UPT, UPT, UR7, 0x60, URZ ;  /* 0x0000006007117890 */ /* 0x000fe4000fffe0ff */
[----:B------:R-:W-:Y:S01]  /*3c10*/  UISETP.NE.AND UP1, UPT, UR6, 0xc, UPT ;  /* 0x0000000c0600788c */ /* 0x000fe2000bf25270 */
[----:B------:R-:W-:Y:S01]  /*3c20*/  PLOP3.LUT P0, PT, PT, PT, UP0, 0x80, 0x8 ;  /* 0x000000000008781c */ /* 0x000fe20003f0f008 */
[----:B------:R-:W-:Y:S02]  /*3c30*/  UIADD3 UR15, UPT, UPT, UR15, -0x1, URZ ;  /* 0xffffffff0f0f7890 */ /* 0x000fe4000fffe0ff */
[----:B------:R-:W-:Y:S02]  /*3c40*/  USEL UR8, URZ, 0x1, UP1 ;  /* 0x00000001ff087887 */ /* 0x000fe40008800000 */
[----:B------:R-:W-:Y:S01]  /*3c50*/  USEL UR14, UR6, URZ, UP1 ;  /* 0x000000ff060e7287 */ /* 0x000fe20008800000 */
[----:B------:R-:W-:Y:S01]  /*3c60*/  UMOV UR7, 0x80004020 ;  /* 0x8000402000077882 */ /* 0x000fe20000000000 */
[----:B------:R-:W-:Y:S02]  /*3c70*/  UMOV UR9, 0x80004020 ;  /* 0x8000402000097882 */ /* 0x000fe40000000000 */
[----:B------:R-:W-:Y:S01]  /*3c80*/  @UP0 ULEA UR6, UR14, UR18, 0x3 ;  /* 0x000000120e060291 */ /* 0x000fe2000f8e18ff */
[----:B------:R-:W-:Y:S01]  /*3c90*/  LOP3.LUT R8, R8, UR8, RZ, 0x3c, !PT ;  /* 0x0000000808087c12 */ /* 0x000fe2000f8e3cff */
[----:B------:R-:W-:Y:S01]  /*3ca0*/  ULEA UR8, UR5, UR21, 0x8 ;  /* 0x0000001505087291 */ /* 0x000fe2000f8e40ff */
[----:B------:R-:W-:Y:S02]  /*3cb0*/  UMOV UR13, 0x80004020 ;  /* 0x80004020000d7882 */ /* 0x000fe40000000000 */
[----:B-1----:R-:W-:Y:S01]  /*3cc0*/  @P0 SHF.L.U32 R0, R8, 0x1f, RZ ;  /* 0x0000001f08000819 */ /* 0x002fe200000006ff */
[----:B------:R-:W-:Y:S01]  /*3cd0*/  UIADD3 UR10, UPT, UPT, UR8, 0x2, URZ ;  /* 0x00000002080a7890 */ /* 0x000fe2000fffe0ff */
[----:B------:R-:W-:Y:S02]  /*3ce0*/  UMOV UR11, 0x80004020 ;  /* 0x80004020000b7882 */ /* 0x000fe40000000000 */
[----:B------:R2:W3:Y:S01]  /*3cf0*/  @P0 SYNCS.PHASECHK.TRANS64.TRYWAIT P2, [UR6], R0 ;  /* 0x00000000ff0005a7 */ /* 0x0004e20008041106 */
[----:B------:R-:W-:Y:S03]  /*3d00*/  UIMAD UR6, UR5, 0x300, UR4 ;  /* 0x00000300050678a4 */ /* 0x000fe6000f8e0204 */
[----:B------:R-:W-:Y:S01]  /*3d10*/  UMOV UR5, UR14 ;  /* 0x0000000e00057c82 */ /* 0x000fe20008000000 */
[----:B------:R-:W-:Y:S05]  /*3d20*/  UIADD3 UR12, UPT, UPT, UR6, 0x2, URZ ;  /* 0x00000002060c7890 */ /* 0x000fea000fffe0ff */
[----:B------:R2:W-:Y:S01]  /*3d30*/  UTCHMMA gdesc[UR8], gdesc[UR6], tmem[UR19], tmem[UR26], idesc[UR27], UP2 ;  /* 0x00ff1a06080075ea */ /* 0x0005e20009000013 */
[----:B------:R-:W-:Y:S03]  /*3d40*/  UPLOP3.LUT UP2, UPT, UPT, UPT, UPT, 0x80, 0x8 ;  /* 0x000000000008789c */ /* 0x000fe60003f4f070 */
[----:B------:R2:W-:Y:S01]  /*3d50*/  UTCHMMA gdesc[UR10], gdesc[UR12], tmem[UR19], tmem[UR24], idesc[UR25], UPT ;  /* 0x00ff180c0a0075ea */ /* 0x0005e2000b800013 */
[----:B------:R2:W-:Y:S01]  /*3d60*/  UTCBAR.MULTICAST [UR17], URZ, UR20 ;  /* 0x000000ff110073e9 */ /* 0x0005e20008000814 */
[----:B------:R-:W-:Y:S06]  /*3d70*/  BRA.U UP3, `(.L_x_74) ;  /* 0xfffffffd03787547 */ /* 0x000fec000b83ffff */
.L_x_71:
[----:B------:R-:W-:Y:S01]  /*3d80*/  UIADD3 UR5, UPT, UPT, UR22, 0x1, URZ ;  /* 0x0000000116057890 */ /* 0x000fe2000fffe0ff */
[C---:B------:R-:W-:Y:S01]  /*3d90*/  ISETP.NE.AND P0, PT, R10.reuse, 0x2, PT ;  /* 0x000000020a00780c */ /* 0x040fe20003f05270 */
[----:B--2---:R-:W-:Y:S02]  /*3da0*/  UIADD3 UR6, UPT, UPT, UR23, 0x120, URZ ;  /* 0x0000012017067890 */ /* 0x004fe4000fffe0ff */
[----:B------:R-:W-:Y:S01]  /*3db0*/  UISETP.NE.AND UP0, UPT, UR5, 0x4, UPT ;  /* 0x000000040500788c */ /* 0x000fe2000bf05270 */
[----:B-1----:R-:W-:Y:S02]  /*3dc0*/  SEL R0, RZ, 0x1, P0 ;  /* 0x00000001ff007807 */ /* 0x002fe40000000000 */
[----:B------:R-:W-:Y:S01]  /*3dd0*/  SEL R10, R10, RZ, P0 ;  /* 0x000000ff0a0a7207 */ /* 0x000fe20000000000 */
[----:B------:R-:W-:Y:S01]  /*3de0*/  USEL UR7, URZ, 0x1, UP0 ;  /* 0x00000001ff077887 */ /* 0x000fe20008000000 */
[----:B------:R-:W-:Y:S01]  /*3df0*/  LOP3.LUT R9, R9, R0, RZ, 0x3c, !PT ;  /* 0x0000000009097212 */ /* 0x000fe200078e3cff */
[----:B------:R-:W-:Y:S01]  /*3e00*/  USEL UR22, UR5, URZ, UP0 ;  /* 0x000000ff05167287 */ /* 0x000fe20008000000 */
[----:B------:R1:W-:Y:S03]  /*3e10*/  UTCBAR [UR6], URZ ;  /* 0x000000ff060073e9 */ /* 0x0003e600080000ff */
[----:B------:R-:W-:Y:S01]  /*3e20*/  LOP3.LUT R11, R11, UR7, RZ, 0x3c, !PT ;  /* 0x000000070b0b7c12 */ /* 0x000fe2000f8e3cff */
[----:B------:R-:W-:Y:S07]  /*3e30*/  @P1 BRA `(.L_x_75) ;  /* 0xfffffff800b41947 */ /* 0x000fee000383ffff */
[----:B------:R-:W2:Y:S01]  /*3e40*/  S2UR UR8, SR_CgaCtaId ;  /* 0x00000000000879c3 */ /* 0x000ea20000008800 */
[----:B------:R-:W-:Y:S01]  /*3e50*/  ELECT P0, URZ, PT ;  /* 0x0000000000ff782f */ /* 0x000fe20003800000 */
[----:B------:R-:W-:Y:S01]  /*3e60*/  IMAD.MOV.U32 R0, RZ, RZ, 0x1 ;  /* 0x00000001ff007424 */ /* 0x000fe200078e00ff */
[----:B------:R-:W-:Y:S01]  /*3e70*/  UIADD3 UR18, UPT, UPT, UR18, 0x140, URZ ;  /* 0x0000014012127890 */ /* 0x000fe2000fffe0ff */
[----:B------:R-:W-:Y:S01]  /*3e80*/  SHF.L.U32 R3, R11, 0x1f, RZ ;  /* 0x0000001f0b037819 */ /* 0x000fe200000006ff */
[----:B------:R-:W-:-:S03]  /*3e90*/  UMOV UR4, 0x40 ;  /* 0x0000004000047882 */ /* 0x000fc60000000000 */
[----:B------:R-:W-:Y:S01]  /*3ea0*/  UVIRTCOUNT.DEALLOC.SMPOOL 0x80 ;  /* 0x000000800000784c */ /* 0x000fe20000000000 */
[----:B--2---:R-:W-:Y:S02]  /*3eb0*/  ULEA UR8, UR8, UR4, 0x18 ;  /* 0x0000000408087291 */ /* 0x004fe4000f8ec0ff */
[----:B------:R-:W-:-:S07]  /*3ec0*/  ULEA UR4, UR22, UR18, 0x3 ;  /* 0x0000001216047291 */ /* 0x000fce000f8e18ff */
[----:B------:R2:W-:Y:S02]  /*3ed0*/  @P0 STS.U8 [UR8+0x1c], R0 ;  /* 0x00001c00ff000988 */ /* 0x0005e40008000008 */
[----:B------:R-:W4:Y:S02]  /*3ee0*/  SYNCS.PHASECHK.TRANS64.TRYWAIT P0, [UR4], R3 ;  /* 0x00000003ff0075a7 */ /* 0x000f240008001104 */
[----:B--2-4-:R-:W-:Y:S05]  /*3ef0*/  @!P0 BRA `(.L_x_76) ;  /* 0x0000005400988947 */ /* 0x014fea0003800000 */
.L_x_174:
[----:B------:R-:W-:-:S04]  /*3f00*/  UIADD3 UR4, UPT, UPT, UR22, 0x1, URZ ;  /* 0x0000000116047890 */ /* 0x000fc8000fffe0ff */
[----:B------:R-:W-:-:S04]  /*3f10*/  UISETP.NE.AND UP0, UPT, UR4, 0x4, UPT ;  /* 0x000000040400788c */ /* 0x000fc8000bf05270 */
[----:B-1----:R-:W-:Y:S02]  /*3f20*/  USEL UR6, URZ, 0x1, UP0 ;  /* 0x00000001ff067887 */ /* 0x002fe40008000000 */
[----:B------:R-:W-:-:S04]  /*3f30*/  USEL UR4, UR4, URZ, UP0 ;  /* 0x000000ff04047287 */ /* 0x000fc80008000000 */
[----:B------:R-:W-:Y:S01]  /*3f40*/  ULEA UR5, UR4, UR18, 0x3 ;  /* 0x0000001204057291 */ /* 0x000fe2000f8e18ff */
[----:B------:R-:W-:-:S04]  /*3f50*/  LOP3.LUT R2, R11, UR6, RZ, 0x3c, !PT ;  /* 0x000000060b027c12 */ /* 0x000fc8000f8e3cff */
[----:B--2---:R-:W-:-:S04]  /*3f60*/  SHF.L.U32 R3, R2, 0x1f, RZ ;  /* 0x0000001f02037819 */ /* 0x004fc800000006ff */
[----:B------:R-:W1:Y:S02]  /*3f70*/  SYNCS.PHASECHK.TRANS64.TRYWAIT P0, [UR5], R3 ;  /* 0x00000003ff0075a7 */ /* 0x000e640008001105 */
[----:B-1----:R-:W-:Y:S05]  /*3f80*/  @!P0 BRA `(.L_x_77) ;  /* 0x00000054008c8947 */ /* 0x002fea0003800000 */
.L_x_176:
        /* <DEDUP_REMOVED lines=9> */
.L_x_178:
[----:B------:R-:W-:-:S04]  /*4020*/  UIADD3 UR4, UPT, UPT, UR4, 0x1, URZ ;  /* 0x0000000104047890 */ /* 0x000fc8000fffe0ff */
[----:B------:R-:W-:-:S04]  /*4030*/  UISETP.NE.AND UP0, UPT, UR4, 0x4, UPT ;  /* 0x000000040400788c */ /* 0x000fc8000bf05270 */
[----:B------:R-:W-:Y:S02]  /*4040*/  USEL UR5, URZ, 0x1, UP0 ;  /* 0x00000001ff057887 */ /* 0x000fe40008000000 */
[----:B------:R-:W-:-:S04]  /*4050*/  USEL UR4, UR4, URZ, UP0 ;  /* 0x000000ff04047287 */ /* 0x000fc80008000000 */
[----:B------:R-:W-:Y:S01]  /*4060*/  ULEA UR4, UR4, UR18, 0x3 ;  /* 0x0000001204047291 */ /* 0x000fe2000f8e18ff */
[----:B-1----:R-:W-:-:S04]  /*4070*/  LOP3.LUT R3, R2, UR5, RZ, 0x3c, !PT ;  /* 0x0000000502037c12 */ /* 0x002fc8000f8e3cff */
[----:B------:R-:W-:-:S04]  /*4080*/  SHF.L.U32 R3, R3, 0x1f, RZ ;  /* 0x0000001f03037819 */ /* 0x000fc800000006ff */
[----:B------:R-:W1:Y:S02]  /*4090*/  SYNCS.PHASECHK.TRANS64.TRYWAIT P0, [UR4], R3 ;  /* 0x00000003ff0075a7 */ /* 0x000e640008001104 */
[----:B-1----:R-:W-:Y:S05]  /*40a0*/  @!P0 BRA `(.L_x_79) ;  /* 0x0000005400748947 */ /* 0x002fea0003800000 */
.L_x_180:
[----:B------:R-:W-:Y:S01]  /*40b0*/  NOP ;  /* 0x0000000000007918 */ /* 0x000fe20000000000 */
[----:B-1----:R-:W1:Y:S01]  /*40c0*/  LDS R0, [UR8+0x14] ;  /* 0x00001408ff007984 */ /* 0x002e620008000800 */
[----:B------:R-:W-:Y:S01]  /*40d0*/  ULOP3.LUT UR4, UR30, 0xffff, URZ, 0xc0, !UPT ;  /* 0x0000ffff1e047892 */ /* 0x000fe2000f8ec0ff */
[----:B------:R-:W-:Y:S01]  /*40e0*/  UMOV UR5, 0xffff ;  /* 0x0000ffff00057882 */ /* 0x000fe20000000000 */
[----:B------:R-:W-:Y:S02]  /*40f0*/  UMOV UR6, 0x1 ;  /* 0x0000000100067882 */ /* 0x000fe40000000000 */
[----:B------:R-:W-:-:S04]  /*4100*/  USHF.R.U32.HI UR4, URZ, 0x5, UR4 ;  /* 0x00000005ff047899 */ /* 0x000fc80008011604 */
[----:B------:R-:W-:Y:S02]  /*4110*/  USHF.L.U32 UR5, UR5, UR4, URZ ;  /* 0x0000000405057299 */ /* 0x000fe400080006ff */
[----:B------:R-:W-:-:S04]  /*4120*/  USHF.L.U32 UR4, UR6, UR4, URZ ;  /* 0x0000000406047299 */ /* 0x000fc800080006ff */
[----:B-1----:R-:W-:-:S04]  /*4130*/  LOP3.LUT R0, R0, UR5, RZ, 0xc0, !PT ;  /* 0x0000000500007c12 */ /* 0x002fc8000f8ec0ff */
[----:B------:R-:W-:-:S13]  /*4140*/  ISETP.NE.AND P0, PT, R0, UR5, PT ;  /* 0x0000000500007c0c */ /* 0x000fda000bf05270 */
[----:B------:R-:W-:Y:S05]  /*4150*/  @P0 BRA `(.L_x_80) ;  /* 0x0000000000580947 */ /* 0x000fea0003800000 */
[----:B------:R-:W1:Y:S02]  /*4160*/  LDS R0, [UR8+0x18] ;  /* 0x00001808ff007984 */ /* 0x000e640008000800 */
[----:B-1----:R-:W-:-:S04]  /*4170*/  LOP3.LUT R0, R0, UR4, RZ, 0xc0, !PT ;  /* 0x0000000400007c12 */ /* 0x002fc8000f8ec0ff */
[----:B------:R-:W-:-:S13]  /*4180*/  ISETP.NE.AND P0, PT, R0, UR4, PT ;  /* 0x0000000400007c0c */ /* 0x000fda000bf05270 */
[----:B------:R-:W-:Y:S05]  /*4190*/  @P0 BRA `(.L_x_81) ;  /* 0x00000000003c0947 */ /* 0x000fea0003800000 */
[----:B------:R-:W1:Y:S01]  /*41a0*/  S2R R2, SR_LANEID ;  /* 0x0000000000027919 */ /* 0x000e620000000000 */
[----:B------:R-:W-:Y:S01]  /*41b0*/  ULOP3.LUT UR5, URZ, UR5, URZ, 0x33, !UPT ;  /* 0x00000005ff057292 */ /* 0x000fe2000f8e33ff */
[----:B------:R-:W-:Y:S01]  /*41c0*/  LOP3.LUT R4, RZ, UR4, RZ, 0x33, !PT ;  /* 0x00000004ff047c12 */ /* 0x000fe2000f8e33ff */
[----:B------:R-:W-:Y:S02]  /*41d0*/  VOTEU.ANY UR4, UPT, PT ;  /* 0x0000000000047886 */ /* 0x000fe400038e0100 */
[----:B------:R-:W-:Y:S01]  /*41e0*/  UFLO.U32 UR4, UR4 ;  /* 0x00000004000472bd */ /* 0x000fe200080e0000 */
[----:B------:R-:W2:Y:S01]  /*41f0*/  REDUX UR6, R4 ;  /* 0x00000000040673c4 */ /* 0x000ea20000000000 */
[----:B------:R-:W-:-:S06]  /*4200*/  IMAD.U32 R0, RZ, RZ, UR5 ;  /* 0x00000005ff007e24 */ /* 0x000fcc000f8e00ff */
[----:B------:R4:W-:Y:S01]  /*4210*/  UTCATOMSWS.AND URZ, UR5 ;  /* 0x0000000500ff79e3 */ /* 0x0009e20008000000 */
[----:B------:R-:W3:Y:S01]  /*4220*/  REDUX UR7, R0 ;  /* 0x00000000000773c4 */ /* 0x000ee20000000000 */
[----:B-1----:R-:W-:Y:S01]  /*4230*/  ISETP.EQ.U32.AND P0, PT, R2, UR4, PT ;  /* 0x0000000402007c0c */ /* 0x002fe2000bf02070 */
[----:B--2---:R-:W-:Y:S01]  /*4240*/  IMAD.U32 R2, RZ, RZ, UR6 ;  /* 0x00000006ff027e24 */ /* 0x004fe2000f8e00ff */
[----:B---3--:R-:W-:-:S11]  /*4250*/  MOV R3, UR7 ;  /* 0x0000000700037c02 */ /* 0x008fd60008000f00 */
[----:B------:R4:W-:Y:S04]  /*4260*/  @P0 ATOMS.AND RZ, [UR8+0x14], R3 ;  /* 0x00001403ffff098c */ /* 0x0009e8000a800008 */
[----:B------:R4:W-:Y:S01]  /*4270*/  @P0 ATOMS.AND RZ, [UR8+0x18], R2 ;  /* 0x00001802ffff098c */ /* 0x0009e2000a800008 */
[----:B------:R-:W-:Y:S05]  /*4280*/  BRA `(.L_x_82) ;  /* 0x0000000000147947 */ /* 0x000fea0003800000 */
.L_x_81:
[----:B------:R-:W-:Y:S02]  /*4290*/  MOV R2, 0x42b0 ;  /* 0x000042b000027802 */ /* 0x000fe40000000f00 */
[----:B---3-5:R-:W-:Y:S05]  /*42a0*/  CALL.REL.NOINC `($__internal_0_$__cuda_sm10x_tcgen05_guardrail_trap_col_being_dealloced_not_returned_by_alloc) ;  /* 0x0000005800187944 */ /* 0x028fea0003c00000 */
[----:B------:R-:W-:Y:S05]  /*42b0*/  BRA `(.L_x_82) ;  /* 0x0000000000087947 */ /* 0x000fea0003800000 */
.L_x_80:
[----:B------:R-:W-:Y:S02]  /*42c0*/  MOV R2, 0x42e0 ;  /* 0x000042e000027802 */ /* 0x000fe40000000f00 */
[----:B---3-5:R-:W-:Y:S05]  /*42d0*/  CALL.REL.NOINC `($__internal_2_$__cuda_sm10x_tcgen05_guardrail_trap_unallocated_columns_being_dealloced) ;  /* 0x0000005800247944 */ /* 0x028fea0003c00000 */
.L_x_82:
[----:B------:R-:W-:Y:S01]  /*42e0*/  NOP ;  /* 0x0000000000007918 */ /* 0x000fe20000000000 */
[----:B----4-:R-:W-:Y:S05]  /*42f0*/  EXIT ;  /* 0x000000000000794d */ /* 0x010fea0003800000 */
.L_x_64:
[----:B------:R-:W-:-:S09]  /*4300*/  UISETP.NE.OR UP0, UPT, UR21, 0x3, !UP3 ;  /* 0x000000031500788c */ /* 0x000fd2000df05670 */
[----:B------:R-:W-:Y:S05]  /*4310*/  BRA.U UP0, `(.L_x_83) ;  /* 0x00000011001c7547 */ /* 0x000fea000b800000 */
[----:B------:R-:W1:Y:S01]  /*4320*/  LDCU.64 UR4, c[0x0][0x888] ;  /* 0x00011100ff0477ac */ /* 0x000e620008000a00 */
[----:B------:R-:W2:Y:S01]  /*4330*/  S2UR UR10, SR_CgaCtaId ;  /* 0x00000000000a79c3 */ /* 0x000ea20000008800 */
[----:B------:R-:W-:Y:S02]  /*4340*/  HFMA2 R9, -RZ, RZ, 0, 0 ;  /* 0x00000000ff097431 */ /* 0x000fe400000001ff */
[----:B------:R-:W-:Y:S01]  /*4350*/  IMAD.MOV.U32 R11, RZ, RZ, 0x1 ;  /* 0x00000001ff0b7424 */ /* 0x000fe200078e00ff */
[----:B------:R-:W3:Y:S01]  /*4360*/  LDCU UR38, c[0x0][0x370] ;  /* 0x00006e00ff2677ac */ /* 0x000ee20008000800 */
[----:B------:R-:W-:Y:S01]  /*4370*/  IMAD.MOV.U32 R10, RZ, RZ, RZ ;  /* 0x000000ffff0a7224 */ /* 0x000fe200078e00ff */
[----:B------:R-:W-:Y:S01]  /*4380*/  MOV R3, 0x2000 ;  /* 0x0000200000037802 */ /* 0x000fe20000000f00 */
[----:B------:R-:W3:Y:S01]  /*4390*/  LDCU.128 UR32, c[0x0][0xb10] ;  /* 0x00016200ff2077ac */ /* 0x000ee20008000c00 */
[----:B------:R-:W4:Y:S01]  /*43a0*/  LDC.64 R12, c[0x0][0x348] ;  /* 0x0000d200ff0c7b82 */ /* 0x000f220000000a00 */
[----:B------:R-:W2:Y:S01]  /*43b0*/  LDCU UR37, c[0x0][0x374] ;  /* 0x00006e80ff2577ac */ /* 0x000ea20008000800 */
[----:B------:R-:W2:Y:S01]  /*43c0*/  LDCU.64 UR30, c[0x0][0x890] ;  /* 0x00011200ff1e77ac */ /* 0x000ea20008000a00 */
[----:B------:R-:W2:Y:S01]  /*43d0*/  LDCU UR15, c[0x0][0xb0c] ;  /* 0x00016180ff0f77ac */ /* 0x000ea20008000800 */
[----:B-1----:R-:W-:Y:S01]  /*43e0*/  UISETP.NE.U32.AND UP0, UPT, UR4, URZ, UPT ;  /* 0x000000ff0400728c */ /* 0x002fe2000bf05070 */
[----:B------:R-:W1:Y:S01]  /*43f0*/  LDCU UR46, c[0x0][0xb20] ;  /* 0x00016400ff2e77ac */ /* 0x000e620008000800 */
[----:B------:R-:W1:Y:S01]  /*4400*/  LDCU UR4, c[0x0][0xb30] ;  /* 0x00016600ff0477ac */ /* 0x000e620008000800 */
[----:B------:R-:W-:Y:S01]  /*4410*/  UMOV UR21, 0x400 ;  /* 0x0000040000157882 */ /* 0x000fe20000000000 */
[----:B---3--:R-:W-:-:S02]  /*4420*/  UIMAD.WIDE.U32 UR6, UR38, UR32, URZ ;  /* 0x00000020260672a5 */ /* 0x008fc4000f8e00ff */
[----:B--2---:R-:W-:Y:S02]  /*4430*/  UIMAD.WIDE.U32 UR8, UR37, UR35, URZ ;  /* 0x00000023250872a5 */ /* 0x004fe4000f8e00ff */
[----:B------:R-:W-:Y:S02]  /*4440*/  ULEA UR21, UR10, UR21, 0x18 ;  /* 0x000000150a157291 */ /* 0x000fe4000f8ec0ff */
[----:B------:R-:W-:Y:S02]  /*4450*/  UISETP.NE.U32.AND UP6, UPT, UR30, URZ, UPT ;  /* 0x000000ff1e00728c */ /* 0x000fe4000bfc5070 */
[----:B------:R-:W-:Y:S02]  /*4460*/  UIADD3 UR40, UPT, UPT, UR21, 0xd0, URZ ;  /* 0x000000d015287890 */ /* 0x000fe4000fffe0ff */
[----:B------:R-:W-:Y:S02]  /*4470*/  UIADD3 UR25, UPT, UPT, UR21, 0xc0, URZ ;  /* 0x000000c015197890 */ /* 0x000fe4000fffe0ff */
[----:B------:R-:W-:-:S02]  /*4480*/  UIADD3 UR17, UPT, UPT, UR21, 0xc8, URZ ;  /* 0x000000c815117890 */ /* 0x000fc4000fffe0ff */
[----:B------:R-:W-:Y:S02]  /*4490*/  UISETP.NE.AND.EX UP5, UPT, UR5, URZ, UPT, UP0 ;  /* 0x000000ff0500728c */ /* 0x000fe4000bfa5300 */
[----:B------:R-:W-:Y:S01]  /*44a0*/  UISETP.NE.AND UP0, UPT, UR42, 0x1, UPT ;  /* 0x000000012a00788c */ /* 0x000fe2000bf05270 */
[----:B------:R-:W-:Y:S01]  /*44b0*/  UMOV UR45, UR7 ;  /* 0x00000007002d7c82 */ /* 0x000fe20008000000 */
[----:B------:R-:W-:Y:S01]  /*44c0*/  UMOV UR44, UR9 ;  /* 0x00000009002c7c82 */ /* 0x000fe20008000000 */
[----:B------:R-:W-:Y:S02]  /*44d0*/  USEL UR39, URZ, 0x1, UP4 ;  /* 0x00000001ff277887 */ /* 0x000fe4000a000000 */
[----:B------:R-:W-:Y:S02]  /*44e0*/  UISETP.NE.AND UP0, UPT, UR15, 0x1, UPT ;  /* 0x000000010f00788c */ /* 0x000fe4000bf05270 */
[----:B------:R-:W-:Y:S02]  /*44f0*/  UPLOP3.LUT UP4, UPT, UPT, UPT, UPT, 0x40, 0x4 ;  /* 0x000000000004789c */ /* 0x000fe40003f8e870 */
[----:B------:R-:W-:Y:S01]  /*4500*/  UISETP.GE.AND UP1, UPT, UR42, 0x1, UPT ;  /* 0x000000012a00788c */ /* 0x000fe2000bf26270 */
[----:B------:R-:W2:Y:S01]  /*4510*/  LDCU.64 UR22, c[0x0][0xb28] ;  /* 0x00016500ff1677ac */ /* 0x000ea20008000a00 */
[----:B------:R-:W-:-:S02]  /*4520*/  UISETP.NE.AND.EX UP6, UPT, UR31, URZ, UPT, UP6 ;  /* 0x000000ff1f00728c */ /* 0x000fc4000bfc5360 */
[----:B------:R-:W-:Y:S02]  /*4530*/  UPRMT UR40, UR10, 0x654, UR40 ;  /* 0x000006540a287896 */ /* 0x000fe40008000028 */
[----:B------:R-:W-:Y:S02]  /*4540*/  UPRMT UR43, UR10, 0x654, UR25 ;  /* 0x000006540a2b7896 */ /* 0x000fe40008000019 */
[----:B------:R-:W-:Y:S02]  /*4550*/  UPRMT UR41, UR10, 0x654, UR17 ;  /* 0x000006540a297896 */ /* 0x000fe40008000011 */
[----:B------:R-:W-:Y:S02]  /*4560*/  USHF.R.U32.HI UR45, URZ, UR33, UR45 ;  /* 0x00000021ff2d7299 */ /* 0x000fe4000801162d */
[----:B-1----:R-:W-:Y:S02]  /*4570*/  USHF.R.U32.HI UR44, URZ, UR46, UR44 ;  /* 0x0000002eff2c7299 */ /* 0x002fe4000801162c */
[----:B------:R-:W-:-:S02]  /*4580*/  UISETP.NE.AND UP0, UPT, UR34, 0x1, UPT ;  /* 0x000000012200788c */ /* 0x000fc4000bf05270 */
[----:B----4-:R-:W-:-:S11]  /*4590*/  UISETP.NE.AND UP3, UPT, UR4, 0x1, UPT ;  /* 0x000000010400788c */ /* 0x010fd6000bf65270 */
.L_x_93:
[C---:B------:R-:W-:Y:S02]  /*45a0*/  LEA R8, R10.reuse, UR21, 0x3 ;  /* 0x000000150a087c11 */ /* 0x040fe4000f8e18ff */
[----:B------:R-:W-:Y:S02]  /*45b0*/  SHF.L.U32 R5, R9, 0x1f, RZ ;  /* 0x0000001f09057819 */ /* 0x000fe400000006ff */
[----:B------:R-:W-:Y:S02]  /*45c0*/  LEA R6, R10, UR21, 0x4 ;  /* 0x000000150a067c11 */ /* 0x000fe4000f8e20ff */
[----:B-1----:R-:W1:Y:S02]  /*45d0*/  SYNCS.PHASECHK.TRANS64.TRYWAIT P0, [R8+URZ+0x100], R5 ;  /* 0x00010005080075a7 */ /* 0x002e6400080011ff */
[----:B-1----:R-:W-:Y:S05]  /*45e0*/  @!P0 BRA `(.L_x_84) ;  /* 0x00000050003c8947 */ /* 0x002fea0003800000 */
.L_x_181:
[----:B-1----:R-:W1:Y:S01]  /*45f0*/  LDS.128 R4, [R6+0x190] ;  /* 0x0001900006047984 */ /* 0x002e620000000c00 */
[----:B------:R-:W-:Y:S01]  /*4600*/  UISETP.GE.AND UP0, UPT, UR42, 0x1, UPT ;  /* 0x000000012a00788c */ /* 0x000fe2000bf06270 */
[----:B------:R-:W-:Y:S01]  /*4610*/  @!PT LDS RZ, [RZ] ;  /* 0x00000000fffff984 */ /* 0x000fe20000000800 */
[----:B------:R-:W-:Y:S01]  /*4620*/  @!PT LDS RZ, [RZ] ;  /* 0x00000000fffff984 */ /* 0x000fe20000000800 */
[----:B------:R-:W-:Y:S01]  /*4630*/  @!PT LDS RZ, [RZ] ;  /* 0x00000000fffff984 */ /* 0x000fe20000000800 */
[----:B------:R-:W-:Y:S01]  /*4640*/  @!PT LDS RZ, [RZ] ;  /* 0x00000000fffff984 */ /* 0x000fe20000000800 */
[----:B------:R3:W-:Y:S06]  /*4650*/  MEMBAR.ALL.CTA ;  /* 0x0000000000007992 */ /* 0x0007ec0000008000 */
[----:B---3--:R-:W3:Y:S01]  /*4660*/  FENCE.VIEW.ASYNC.S ;  /* 0x00000000000073c6 */ /* 0x008ee20000000000 */
[----:B-1----:R-:W-:Y:S11]  /*4670*/  LOP3.LUT P0, RZ, R6, 0x1, RZ, 0xc0, !PT ;  /* 0x0000000106ff7812 */ /* 0x002ff6000780c0ff */
[----:B------:R-:W-:Y:S02]  /*4680*/  @!UPT UIADD3 URZ, UPT, UPT, URZ, URZ, URZ ;  /* 0x000000fffffff290 */ /* 0x000fe4000fffe0ff */
[----:B---3--:R-:W-:Y:S01]  /*4690*/  VOTEU.ANY UP1, P0 ;  /* 0x0000000000ff7886 */ /* 0x008fe20000020100 */
[----:B------:R-:W-:Y:S11]  /*46a0*/  PLOP3.LUT P0, PT, PT, PT, UP1, 0x80, 0x8 ;  /* 0x000000000008781c */ /* 0x000ff60003f0f018 */
[----:B------:R-:W-:Y:S02]  /*46b0*/  @!UPT UIADD3 URZ, UPT, UPT, URZ, URZ, URZ ;  /* 0x000000fffffff290 */ /* 0x000fe4000fffe0ff */
[----:B------:R-:W-:Y:S02]  /*46c0*/  @P0 SHF.R.U32.HI R0, RZ, 0x10, R5 ;  /* 0x00000010ff000819 */ /* 0x000fe40000011605 */
[----:B------:R-:W-:Y:S02]  /*46d0*/  @P0 MOV R2, R4 ;  /* 0x0000000400020202 */ /* 0x000fe40000000f00 */
[----:B------:R-:W-:Y:S01]  /*46e0*/  @P0 R2UR UR4, R0 ;  /* 0x00000000000402ca */ /* 0x000fe200000e0000 */
[----:B------:R-:W-:Y:S01]  /*46f0*/  VIADD R0, R8, 0x110 ;  /* 0x0000011008007836 */ /* 0x000fe20000000000 */
[----:B------:R-:W-:Y:S02]  /*4700*/  @P0 LOP3.LUT R4, R5, 0xffff, RZ, 0xc0, !PT ;  /* 0x0000ffff05040812 */ /* 0x000fe400078ec0ff */
[----:B------:R-:W-:Y:S02]  /*4710*/  @P0 R2UR UR6, R2 ;  /* 0x00000000020602ca */ /* 0x000fe400000e0000 */
[----:B------:R-:W-:Y:S02]  /*4720*/  PRMT R0, RZ, 0x654, R0 ;  /* 0x00000654ff007816 */ /* 0x000fe40000000000 */
[----:B------:R-:W-:Y:S02]  /*4730*/  @P0 R2UR UR5, R4 ;  /* 0x00000000040502ca */ /* 0x000fe400000e0000 */
[----:B------:R1:W-:Y:S03]  /*4740*/  SYNCS.ARRIVE.TRANS64.RED.A1T0 RZ, [R0+URZ], RZ ;  /* 0x000000ff00ff79a7 */ /* 0x0003e600081004ff */
[----:B------:R-:W-:Y:S04]  /*4750*/  @UP1 UMOV UR29, UR4 ;  /* 0x00000004001d1c82 */ /* 0x000fe80008000000 */
[----:B------:R-:W-:Y:S04]  /*4760*/  @UP1 UMOV UR14, UR6 ;  /* 0x00000006000e1c82 */ /* 0x000fe80008000000 */
[----:B------:R-:W-:Y:S01]  /*4770*/  @UP1 UMOV UR13, UR5 ;  /* 0x00000005000d1c82 */ /* 0x000fe20008000000 */
[----:B------:R-:W-:Y:S05]  /*4780*/  BRA.U !UP0, `(.L_x_85) ;  /* 0x0000000108c07547 */ /* 0x000fea000b800000 */
[----:B------:R-:W-:Y:S02]  /*4790*/  UIMAD.WIDE.U32 UR8, UR13, UR35, URZ ;  /* 0x000000230d0872a5 */ /* 0x000fe4000f8e00ff */
[----:B------:R-:W-:Y:S02]  /*47a0*/  UP2UR UR12, UPR, URZ, 0x4 ;  /* 0x00000004ff0c7883 */ /* 0x000fe40008000000 */
[----:B------:R-:W-:Y:S02]  /*47b0*/  UISETP.NE.AND UP2, UPT, UR34, 0x1, UPT ;  /* 0x000000012200788c */ /* 0x000fe4000bf45270 */
[----:B------:R-:W-:Y:S02]  /*47c0*/  UIMAD.WIDE.U32 UR10, UR14, UR32, URZ ;  /* 0x000000200e0a72a5 */ /* 0x000fe4000f8e00ff */
[----:B------:R-:W-:Y:S02]  /*47d0*/  USEL UR4, UR37, UR44, !UP2 ;  /* 0x0000002c25047287 */ /* 0x000fe4000d000000 */
[----:B------:R-:W-:Y:S02]  /*47e0*/  UISETP.NE.AND UP0, UPT, UR15, 0x1, UPT ;  /* 0x000000010f00788c */ /* 0x000fe4000bf05270 */
[----:B------:R-:W-:Y:S02]  /*47f0*/  UP2UR UR16, UPR, URZ, 0x2 ;  /* 0x00000002ff107883 */ /* 0x000fe40008000000 */
[----:B------:R-:W-:Y:S02]  /*4800*/  UISETP.NE.AND UP1, UPT, UR42, 0x1, UPT ;  /* 0x000000012a00788c */ /* 0x000fe4000bf25270 */
[----:B--2---:R-:W-:Y:S02]  /*4810*/  UIMAD.WIDE.U32 UR18, UR4, UR22, URZ ;  /* 0x00000016041272a5 */ /* 0x004fe4000f8e00ff */
[----:B------:R-:W-:Y:S01]  /*4820*/  USEL UR7, UR38, UR45, !UP0 ;  /* 0x0000002d26077287 */ /* 0x000fe2000c000000 */
[----:B------:R-:W-:Y:S02]  /*4830*/  UMOV UR5, UR9 ;  /* 0x0000000900057c82 */ /* 0x000fe40008000000 */
[----:B------:R-:W-:Y:S02]  /*4840*/  USHF.R.U32.HI UR6, URZ, UR46, UR5 ;  /* 0x0000002eff067299 */ /* 0x000fe40008011605 */
[----:B------:R-:W-:Y:S02]  /*4850*/  UIMAD.WIDE.U32 UR26, UR7, UR22, URZ ;  /* 0x00000016071a72a5 */ /* 0x000fe4000f8e00ff */
[----:B------:R-:W-:Y:S02]  /*4860*/  USEL UR6, UR13, UR6, !UP2 ;  /* 0x000000060d067287 */ /* 0x000fe4000d000000 */
[----:B------:R-:W-:Y:S01]  /*4870*/  UISETP.NE.AND UP2, UPT, UR12, URZ, UPT ;  /* 0x000000ff0c00728c */ /* 0x000fe2000bf45270 */
[----:B------:R-:W-:Y:S01]  /*4880*/  UMOV UR5, UR11 ;  /* 0x0000000b00057c82 */ /* 0x000fe20008000000 */
[----:B------:R-:W-:Y:S02]  /*4890*/  UIMAD.WIDE.U32 UR10, UR6, UR22, URZ ;  /* 0x00000016060a72a5 */ /* 0x000fe4000f8e00ff */
[----:B------:R-:W-:Y:S03]  /*48a0*/  USHF.R.U32.HI UR8, URZ, UR33, UR5 ;  /* 0x00000021ff087299 */ /* 0x000fe60008011605 */
[----:B------:R-:W-:Y:S02]  /*48b0*/  UMOV UR5, UR19 ;  /* 0x0000001300057c82 */ /* 0x000fe40008000000 */
[----:B------:R-:W-:Y:S03]  /*48c0*/  @UP1 USHF.R.U32.HI UR4, URZ, UR23, UR5 ;  /* 0x00000017ff041299 */ /* 0x000fe60008011605 */
[----:B------:R-:W-:Y:S01]  /*48d0*/  UMOV UR5, UR27 ;  /* 0x0000001b00057c82 */ /* 0x000fe20008000000 */
[----:B------:R-:W-:Y:S02]  /*48e0*/  UIMAD UR4, UR42, UR4, URZ ;  /* 0x000000042a0472a4 */ /* 0x000fe4000f8e02ff */
[----:B------:R-:W-:Y:S02]  /*48f0*/  @UP1 USHF.R.U32.HI UR7, URZ, UR23, UR5 ;  /* 0x00000017ff071299 */ /* 0x000fe40008011605 */
[----:B------:R-:W-:Y:S02]  /*4900*/  USEL UR5, UR14, UR8, !UP0 ;  /* 0x000000080e057287 */ /* 0x000fe4000c000000 */
[----:B------:R-:W-:Y:S02]  /*4910*/  UIMAD UR8, UR42, UR7, URZ ;  /* 0x000000072a0872a4 */ /* 0x000fe4000f8e02ff */
[----:B------:R-:W-:Y:S03]  /*4920*/  UISETP.GE.AND UP0, UPT, UR6, UR4, UPT ;  /* 0x000000040600728c */ /* 0x000fe6000bf06270 */
[----:B------:R-:W-:Y:S01]  /*4930*/  UMOV UR4, UR11 ;  /* 0x0000000b00047c82 */ /* 0x000fe20008000000 */
[----:B------:R-:W-:Y:S02]  /*4940*/  UISETP.GE.OR UP0, UPT, UR5, UR8, UP0 ;  /* 0x000000080500728c */ /* 0x000fe40008706670 */
[----:B------:R-:W-:Y:S02]  /*4950*/  USHF.R.U32.HI UR4, URZ, UR23, UR4 ;  /* 0x00000017ff047299 */ /* 0x000fe40008011604 */
[----:B------:R-:W-:Y:S02]  /*4960*/  UIMAD.WIDE.U32 UR8, UR5, UR22, URZ ;  /* 0x00000016050872a5 */ /* 0x000fe4000f8e00ff */
[----:B------:R-:W-:Y:S04]  /*4970*/  USEL UR10, UR6, UR4, !UP1 ;  /* 0x00000004060a7287 */ /* 0x000fe8000c800000 */
[----:B------:R-:W-:Y:S01]  /*4980*/  UIADD3 UR11, UPT, UPT, -UR10, URZ, URZ ;  /* 0x000000ff0a0b7290 */ /* 0x000fe2000fffe1ff */
[----:B------:R-:W-:Y:S02]  /*4990*/  @!UP0 UMOV UR4, UR9 ;  /* 0x0000000900048c82 */ /* 0x000fe40008000000 */
[----:B------:R-:W-:Y:S02]  /*49a0*/  @!UP0 USHF.R.U32.HI UR4, URZ, UR23, UR4 ;  /* 0x00000017ff048299 */ /* 0x000fe40008011604 */
[----:B------:R-:W-:Y:S02]  /*49b0*/  UIMAD UR8, UR42, UR11, UR6 ;  /* 0x0000000b2a0872a4 */ /* 0x000fe4000f8e0206 */
[----:B------:R-:W-:Y:S02]  /*49c0*/  @!UP0 USEL UR4, UR5, UR4, !UP1 ;  /* 0x0000000405048287 */ /* 0x000fe4000c800000 */
[----:B------:R-:W-:Y:S02]  /*49d0*/  UISETP.NE.AND UP1, UPT, UR16, URZ, UPT ;  /* 0x000000ff1000728c */ /* 0x000fe4000bf25270 */
[----:B------:R-:W-:Y:S02]  /*49e0*/  @!UP0 UIMAD UR8, UR7, UR8, UR4 ;  /* 0x00000008070882a4 */ /* 0x000fe4000f8e0204 */
[----:B------:R-:W-:Y:S02]  /*49f0*/  @!UP0 UIADD3 UR9, UPT, UPT, UR10, -UR4, URZ ;  /* 0x800000040a098290 */ /* 0x000fe4000fffe0ff */
[----:B------:R-:W-:Y:S02]  /*4a00*/  UIADD3 UR4, UPT, UPT, -UR5, URZ, URZ ;  /* 0x000000ff05047290 */ /* 0x000fe4000fffe1ff */
[----:B------:R-:W-:Y:S02]  /*4a10*/  UIADD3 UR7, UPT, UPT, -UR6, URZ, URZ ;  /* 0x000000ff06077290 */ /* 0x000fe4000fffe1ff */
[----:B------:R-:W-:Y:S02]  /*4a20*/  @!UP0 UIMAD UR6, UR9, UR42, UR5 ;  /* 0x0000002a090682a4 */ /* 0x000fe4000f8e0205 */
[----:B------:R-:W-:Y:S02]  /*4a30*/  UIMAD UR14, UR15, UR4, UR14 ;  /* 0x000000040f0e72a4 */ /* 0x000fe4000f8e020e */
[----:B------:R-:W-:Y:S01]  /*4a40*/  UIMAD UR13, UR34, UR7, UR13 ;  /* 0x00000007220d72a4 */ /* 0x000fe2000f8e020d */
[----:B------:R-:W-:Y:S02]  /*4a50*/  @!UP0 UMOV UR5, UR8 ;  /* 0x0000000800058c82 */ /* 0x000fe40008000000 */
[----:B------:R-:W-:Y:S02]  /*4a60*/  UIMAD UR14, UR5, UR15, UR14 ;  /* 0x0000000f050e72a4 */ /* 0x000fe4000f8e020e */
[----:B------:R-:W-:Y:S11]  /*4a70*/  UIMAD UR13, UR6, UR34, UR13 ;  /* 0x00000022060d72a4 */ /* 0x000ff6000f8e020d */
[----:B------:R-:W-:Y:S01]  /*4a80*/  @!UPT UIADD3 URZ, UPT, UPT, URZ, URZ, URZ ;  /* 0x000000fffffff290 */ /* 0x000fe2000fffe0ff */
.L_x_85:
[----:B------:R-:W3:Y:S01]  /*4a90*/  @!UP3 LDCU.128 UR8, c[0x0][0xb10] ;  /* 0x00016200ff08b7ac */ /* 0x000ee20008000c00 */
[----:B------:R-:W-:Y:S02]  /*4aa0*/  ISETP.NE.U32.AND P0, PT, RZ, UR30, PT ;  /* 0x0000001eff007c0c */ /* 0x000fe4000bf05070 */
[----:B------:R-:W-:Y:S02]  /*4ab0*/  SHF.L.U32 R4, R11, 0x1f, RZ ;  /* 0x0000001f0b047819 */ /* 0x000fe400000006ff */
[----:B------:R-:W-:Y:S01]  /*4ac0*/  ISETP.NE.AND.EX P0, PT, RZ, UR31, PT, P0 ;  /* 0x0000001fff007c0c */ /* 0x000fe2000bf05300 */
[----:B------:R-:W4:Y:S01]  /*4ad0*/  @!UP3 LDCU UR5, c[0x0][0xb0c] ;  /* 0x00016180ff05b7ac */ /* 0x000f220008000800 */
[----:B------:R-:W-:Y:S02]  /*4ae0*/  USHF.L.U32 UR27, UR20, 0x6, URZ ;  /* 0x00000006141b7899 */ /* 0x000fe400080006ff */
[----:B------:R-:W-:Y:S02]  /*4af0*/  UIMAD UR26, UR24, 0xc0, URZ ;  /* 0x000000c0181a78a4 */ /* 0x000fe4000f8e02ff */
[----:B---3--:R-:W-:Y:S07]  /*4b00*/  UIMAD.WIDE.U32 UR6, UR14, UR8, URZ ;  /* 0x000000080e0672a5 */ /* 0x008fee000f8e00ff */
[----:B------:R-:W-:Y:S01]  /*4b10*/  @!UP3 UMOV UR4, UR7 ;  /* 0x000000070004bc82 */ /* 0x000fe20008000000 */
[----:B----4-:R-:W-:Y:S02]  /*4b20*/  @!UP3 UISETP.NE.AND UP0, UPT, UR5, 0x1, UPT ;  /* 0x000000010500b88c */ /* 0x010fe4000bf05270 */
[----:B------:R-:W-:Y:S02]  /*4b30*/  @!UP3 USHF.R.U32.HI UR4, URZ, UR9, UR4 ;  /* 0x00000009ff04b299 */ /* 0x000fe40008011604 */
[----:B------:R-:W-:Y:S02]  /*4b40*/  UIMAD.WIDE.U32 UR6, UR13, UR11, URZ ;  /* 0x0000000b0d0672a5 */ /* 0x000fe4000f8e00ff */
[----:B------:R-:W-:Y:S02]  /*4b50*/  @!UP3 USEL UR8, UR14, UR4, !UP0 ;  /* 0x000000040e08b287 */ /* 0x000fe4000c000000 */
[----:B------:R-:W-:Y:S03]  /*4b60*/  @!UP3 UISETP.NE.AND UP0, UPT, UR10, 0x1, UPT ;  /* 0x000000010a00b88c */ /* 0x000fe6000bf05270 */
[----:B------:R-:W-:Y:S02]  /*4b70*/  @!UP3 UMOV UR6, UR7 ;  /* 0x000000070006bc82 */ /* 0x000fe40008000000 */
[----:B------:R-:W3:Y:S02]  /*4b80*/  @!UP3 LDCU UR4, c[0x0][0xb20] ;  /* 0x00016400ff04b7ac */ /* 0x000ee40008000800 */
[----:B---3--:R-:W-:Y:S04]  /*4b90*/  @!UP3 USHF.R.U32.HI UR6, URZ, UR4, UR6 ;  /* 0x00000004ff06b299 */ /* 0x008fe80008011606 */
[----:B------:R-:W-:Y:S04]  /*4ba0*/  @!UP3 USEL UR6, UR13, UR6, !UP0 ;  /* 0x000000060d06b287 */ /* 0x000fe8000c000000 */
[----:B------:R-:W-:Y:S02]  /*4bb0*/  @!UP3 UIADD3 UR4, UPT, UPT, -UR8, UR6, URZ ;  /* 0x000000060804b290 */ /* 0x000fe4000fffe1ff */
[----:B------:R-:W-:Y:S02]  /*4bc0*/  @!UP3 UIADD3 UR6, UPT, UPT, UR8, -UR6, URZ ;  /* 0x800000060806b290 */ /* 0x000fe4000fffe0ff */
[----:B------:R-:W-:Y:S02]  /*4bd0*/  @!UP3 UIMAD UR14, UR4, UR5, UR14 ;  /* 0x00000005040eb2a4 */ /* 0x000fe4000f8e020e */
[----:B------:R-:W-:Y:S01]  /*4be0*/  @!UP3 UIMAD UR13, UR6, UR10, UR13 ;  /* 0x0000000a060db2a4 */ /* 0x000fe2000f8e020d */
[----:B------:R-:W-:Y:S11]  /*4bf0*/  BRA.U UP4, `(.L_x_86) ;  /* 0x0000000104107547 */ /* 0x000ff6000b800000 */
[----:B-1----:R-:W-:Y:S04]  /*4c00*/  MOV R0, UR39 ;  /* 0x0000002700007c02 */ /* 0x002fe80008000f00 */
[----:B------:R-:W-:Y:S04]  /*4c10*/  SHF.L.U32 R5, R0, 0x1f, RZ ;  /* 0x0000001f00057819 */ /* 0x000fe800000006ff */
[----:B------:R-:W1:Y:S02]  /*4c20*/  SYNCS.PHASECHK.TRANS64.TRYWAIT P1, [UR21+0xf8], R5 ;  /* 0x0000f805ff0075a7 */ /* 0x000e640008021115 */
[----:B-1----:R-:W-:Y:S05]  /*4c30*/  @!P1 BRA `(.L_x_87) ;  /* 0x0000004800bc9947 */ /* 0x002fea0003800000 */
.L_x_86:
[----:B------:R-:W-:Y:S05]  /*4c40*/  BRA.U !UP6, `(.L_x_88) ;  /* 0x000000010e387547 */ /* 0x000fea000b800000 */
[----:B------:R-:W-:Y:S01]  /*4c50*/  UPLOP3.LUT UP2, UPT, UPT, UPT, UP5, 0x80, 0x8 ;  /* 0x000000000008789c */ /* 0x000fe20003f4f050 */
[----:B-1----:R-:W-:Y:S01]  /*4c60*/  HFMA2 R0, -RZ, RZ, 0, 5.9604644775390625e-08 ;  /* 0x00000001ff007431 */ /* 0x002fe200000001ff */
[----:B------:R-:W1:Y:S01]  /*4c70*/  LDCU.64 UR8, c[0x0][0x358] ;  /* 0x00006b00ff0877ac */ /* 0x000e620008000a00 */
[----:B------:R-:W-:Y:S03]  /*4c80*/  IMAD.MOV.U32 R78, RZ, RZ, 0x1 ;  /* 0x00000001ff4e7424 */ /* 0x000fe600078e00ff */
[----:B------:R-:W-:Y:S05]  /*4c90*/  PLOP3.LUT P1, PT, PT, PT, UP2, 0x80, 0x8 ;  /* 0x000000000008781c */ /* 0x000fea0003f2f028 */
[----:B------:R-:W3:Y:S01]  /*4ca0*/  @UP2 LDCU.64 UR4, c[0x0][0x888] ;  /* 0x00011100ff0427ac */ /* 0x000ee20008000a00 */
[----:B------:R-:W-:Y:S07]  /*4cb0*/  @UP2 UIMAD UR6, UR36, UR30, URZ ;  /* 0x0000001e240622a4 */ /* 0x000fee000f8e02ff */
[----:B------:R-:W-:Y:S01]  /*4cc0*/  @!P1 PRMT R78, R0, 0x7610, R78 ;  /* 0x00007610004e9816 */ /* 0x000fe2000000004e */
[----:B---3--:R-:W-:Y:S06]  /*4cd0*/  @UP2 UIMAD.WIDE UR4, UR6, 0x4, UR4 ;  /* 0x00000004060428a5 */ /* 0x008fec000f8e0204 */
[----:B------:R-:W-:Y:S01]  /*4ce0*/  IMAD.U32 R6, RZ, RZ, UR4 ;  /* 0x00000004ff067e24 */ /* 0x000fe2000f8e00ff */
[----:B------:R-:W-:Y:S04]  /*4cf0*/  MOV R7, UR5 ;  /* 0x0000000500077c02 */ /* 0x000fe80008000f00 */
[----:B------:R-:W3:Y:S01]  /*4d00*/  @!UP2 LDCU UR4, c[0x0][0x880] ;  /* 0x00011000ff04a7ac */ /* 0x000ee20008000800 */
[----:B-1---5:R4:W5:Y:S02]  /*4d10*/  @P1 LDG.E R39, desc[UR8][R6.64] ;  /* 0x0000000806271981 */ /* 0x022964000c1e1900 */
[----:B---34-:R-:W-:Y:S07]  /*4d20*/  @!P1 IMAD.U32 R39, RZ, RZ, UR4 ;  /* 0x00000004ff279e24 */ /* 0x018fee000f8e00ff */
.L_x_88:
[----:B-----5:R-:W-:Y:S01]  /*4d30*/  @!P0 FSETP.EQ.AND P2, PT, R39, RZ, PT ;  /* 0x000000ff2700820b */ /* 0x020fe20003f42000 */
[----:B------:R-:W-:Y:S01]  /*4d40*/  @!UPT UIADD3 URZ, UPT, UPT, URZ, URZ, URZ ;  /* 0x000000fffffff290 */ /* 0x000fe2000fffe0ff */
[----:B------:R-:W-:Y:S11]  /*4d50*/  @!P0 BRA `(.L_x_89) ;  /* 0x0000000000148947 */ /* 0x000ff60003800000 */
[----:B------:R-:W-:Y:S02]  /*4d60*/  LOP3.LUT P0, RZ, R78, 0xff, RZ, 0xc0, !PT ;  /* 0x000000ff4eff7812 */ /* 0x000fe4000780c0ff */
[----:B------:R-:W-:Y:S04]  /*4d70*/  PLOP3.LUT P2, PT, PT, PT, UP2, 0x80, 0x8 ;  /* 0x000000000008781c */ /* 0x000fe80003f4f028 */
[----:B------:R-:W-:Y:S07]  /*4d80*/  PLOP3.LUT P2, PT, P2, PT, PT, 0x8, 0x80 ;  /* 0x000000000080781c */ /* 0x000fee000174e170 */
[----:B------:R-:W-:Y:S11]  /*4d90*/  @P0 FSETP.EQ.AND P2, PT, R39, RZ, PT ;  /* 0x000000ff2700020b */ /* 0x000ff60003f42000 */
[----:B------:R-:W-:Y:S02]  /*4da0*/  @!UPT UIADD3 URZ, UPT, UPT, URZ, URZ, URZ ;  /* 0x000000fffffff290 */ /* 0x000fe4000fffe0ff */
.L_x_89:
[----:B------:R-:W3:Y:S01]  /*4db0*/  SYNCS.PHASECHK.TRANS64.TRYWAIT P0, [UR21+0xd8], R4 ;  /* 0x0000d804ff0075a7 */ /* 0x000ee20008001115 */
[----:B------:R-:W-:Y:S04]  /*4dc0*/  ELECT P1, URZ, PT ;  /* 0x0000000000ff782f */ /* 0x000fe80003820000 */
[----:B------:R-:W-:Y:S01]  /*4dd0*/  PLOP3.LUT P1, PT, P2, P1, PT, 0xf2, 0x2f ;  /* 0x00000000002f781c */ /* 0x000fe20001723e72 */
[----:B------:R-:W-:Y:S01]  /*4de0*/  @!UPT UIADD3 URZ, UPT, UPT, URZ, URZ, URZ ;  /* 0x000000fffffff290 */ /* 0x000fe2000fffe0ff */
[----:B---3--:R-:W-:Y:S11]  /*4df0*/  @!P0 BRA `(.L_x_90) ;  /* 0x0000004800648947 */ /* 0x008ff60003800000 */
.L_x_184:
[----:B------:R-:W-:Y:S01]  /*4e00*/  @!P1 IADD3 R2, P0, PT, R12, 0x580, RZ ;  /* 0x000005800c029810 */ /* 0x000fe20007f1e0ff */
[----:B------:R-:W-:Y:S01]  /*4e10*/  VOTEU.ALL UP0, P1 ;  /* 0x0000000000ff7886 */ /* 0x000fe20000800000 */
[----:B------:R-:W-:Y:S01]  /*4e20*/  UMOV UR6, 0x0 ;  /* 0x0000000000067882 */ /* 0x000fe20000000000 */
[----:B------:R-:W-:Y:S01]  /*4e30*/  UMOV UR7, 0x10000000 ;  /* 0x1000000000077882 */ /* 0x000fe20000000000 */
[----:B------:R-:W-:Y:S01]  /*4e40*/  @!P1 R2UR UR5, R2 ;  /* 0x00000000020592ca */ /* 0x000fe200000e0000 */
[----:B-1----:R-:W-:Y:S01]  /*4e50*/  @!P1 IMAD.X R0, RZ, RZ, R13, P0 ;  /* 0x000000ffff009224 */ /* 0x002fe200000e060d */
[----:B------:R-:W-:Y:S01]  /*4e60*/  @!UP0 UIADD3 UR24, UPT, UPT, UR21, 0x400, URZ ;  /* 0x0000040015188890 */ /* 0x000fe2000fffe0ff */
[----:B------:R-:W-:Y:S01]  /*4e70*/  VOTEU.ALL UP0, P1 ;  /* 0x0000000000ff7886 */ /* 0x000fe20000800000 */
[----:B------:R-:W-:Y:S02]  /*4e80*/  UMOV UR28, UR36 ;  /* 0x00000024001c7c82 */ /* 0x000fe40008000000 */
[----:B------:R-:W-:Y:S01]  /*4e90*/  @!P1 R2UR UR4, R0 ;  /* 0x00000000000492ca */ /* 0x000fe200000e0000 */
[----:B------:R-:W-:Y:S06]  /*4ea0*/  @!P1 IMAD.MOV.U32 R0, RZ, RZ, 0x2000 ;  /* 0x00002000ff009424 */ /* 0x000fec00078e00ff */
[----:B------:R-:W-:Y:S06]  /*4eb0*/  IMAD.U32 R6, RZ, RZ, UR5 ;  /* 0x00000005ff067e24 */ /* 0x000fec000f8e00ff */
[----:B------:R-:W-:Y:S01]  /*4ec0*/  IMAD.U32 R7, RZ, RZ, UR4 ;  /* 0x00000004ff077e24 */ /* 0x000fe2000f8e00ff */
[----:B------:R-:W-:Y:S04]  /*4ed0*/  @!P1 R2UR UR4, R6 ;  /* 0x00000000060492ca */ /* 0x000fe800000e0000 */
[----:B------:R-:W-:Y:S11]  /*4ee0*/  @!P1 R2UR UR5, R7 ;  /* 0x00000000070592ca */ /* 0x000ff600000e0000 */
[----:B------:R-:W-:Y:S02]  /*4ef0*/  @!UPT UIADD3 URZ, UPT, UPT, URZ, URZ, URZ ;  /* 0x000000fffffff290 */ /* 0x000fe4000fffe0ff */
[----:B------:R1:W-:Y:S01]  /*4f00*/  @!UP0 UTMALDG.3D [UR24], [UR4], desc[UR6] ;  /* 0x00000618040085b4 */ /* 0x0003e20008011000 */
[----:B------:R1:W-:Y:S01]  /*4f10*/  @!P1 SYNCS.ARRIVE.TRANS64.RED.A0TR RZ, [UR21+0xc0], R0 ;  /* 0x0000c000ffff99a7 */ /* 0x0003e20008300415 */
[----:B------:R-:W-:Y:S01]  /*4f20*/  SYNCS.ARRIVE.TRANS64.RED.A1T0 RZ, [UR43], RZ ;  /* 0x000000ffffff79a7 */ /* 0x000fe2000810042b */
[----:B------:R-:W3:Y:S02]  /*4f30*/  SYNCS.PHASECHK.TRANS64.TRYWAIT P0, [UR21+0xe0], R4 ;  /* 0x0000e004ff0075a7 */ /* 0x000ee40008001115 */
[----:B-1-3--:R-:W-:Y:S05]  /*4f40*/  @!P0 BRA `(.L_x_91) ;  /* 0x0000004800288947 */ /* 0x00afea0003800000 */
.L_x_186:
[----:B------:R-:W-:Y:S01]  /*4f50*/  @!P1 IADD3 R2, P0, PT, R12, 0x580, RZ ;  /* 0x000005800c029810 */ /* 0x000fe20007f1e0ff */
[----:B------:R-:W-:Y:S01]  /*4f60*/  VOTEU.ALL UP0, P1 ;  /* 0x0000000000ff7886 */ /* 0x000fe20000800000 */
[----:B------:R-:W-:Y:S01]  /*4f70*/  UMOV UR6, 0x0 ;  /* 0x0000000000067882 */ /* 0x000fe20000000000 */
[----:B------:R-:W-:Y:S01]  /*4f80*/  UMOV UR7, 0x10000000 ;  /* 0x1000000000077882 */ /* 0x000fe20000000000 */
[----:B------:R-:W-:Y:S01]  /*4f90*/  @!P1 R2UR UR5, R2 ;  /* 0x00000000020592ca */ /* 0x000fe200000e0000 */
[----:B------:R-:W-:Y:S01]  /*4fa0*/  @!P1 IMAD.X R0, RZ, RZ, R13, P0 ;  /* 0x000000ffff009224 */ /* 0x000fe200000e060d */
[----:B------:R-:W-:Y:S01]  /*4fb0*/  @!UP0 UIADD3 UR18, UPT, UPT, UR26, 0x40, URZ ;  /* 0x000000401a128890 */ /* 0x000fe2000fffe0ff */
[----:B------:R-:W-:Y:S01]  /*4fc0*/  VIADD R10, R10, 0x1 ;  /* 0x000000010a0a7836 */ /* 0x000fe20000000000 */
[----:B------:R-:W-:Y:S02]  /*4fd0*/  @!UP0 UIADD3 UR16, UPT, UPT, UR21, 0x2400, URZ ;  /* 0x0000240015108890 */ /* 0x000fe4000fffe0ff */
[----:B------:R-:W-:Y:S01]  /*4fe0*/  @!P1 R2UR UR4, R0 ;  /* 0x00000000000492ca */ /* 0x000fe200000e0000 */
[----:B------:R-:W-:Y:S01]  /*4ff0*/  VOTEU.ALL UP0, P1 ;  /* 0x0000000000ff7886 */ /* 0x000fe20000800000 */
[----:B------:R-:W-:Y:S01]  /*5000*/  @!P1 IMAD.MOV.U32 R0, RZ, RZ, 0x2000 ;  /* 0x00002000ff009424 */ /* 0x000fe200078e00ff */
[----:B------:R-:W-:Y:S01]  /*5010*/  UMOV UR19, UR27 ;  /* 0x0000001b00137c82 */ /* 0x000fe20008000000 */
[----:B------:R-:W-:Y:S03]  /*5020*/  UMOV UR20, UR36 ;  /* 0x0000002400147c82 */ /* 0x000fe60008000000 */
        /* <DEDUP_REMOVED lines=8> */
[----:B------:R-:W4:Y:S02]  /*50b0*/  SYNCS.PHASECHK.TRANS64.TRYWAIT P0, [UR21+0xe8], R4 ;  /* 0x0000e804ff0075a7 */ /* 0x000f240008001115 */
[----:B---34-:R-:W-:Y:S05]  /*50c0*/  @!P0 BRA `(.L_x_92) ;  /* 0x0000004400e08947 */ /* 0x018fea0003800000 */
.L_x_188:
[----:B------:R-:W-:Y:S01]  /*50d0*/  @!P1 IADD3 R2, P0, PT, R12, 0x580, RZ ;  /* 0x000005800c029810 */ /* 0x000fe20007f1e0ff */
[----:B------:R-:W-:Y:S01]  /*50e0*/  VOTEU.ALL UP0, P1 ;  /* 0x0000000000ff7886 */ /* 0x000fe20000800000 */
[----:B------:R-:W-:Y:S01]  /*50f0*/  UMOV UR6, 0x0 ;  /* 0x0000000000067882 */ /* 0x000fe20000000000 */
[----:B------:R-:W-:Y:S01]  /*5100*/  UMOV UR7, 0x10000000 ;  /* 0x1000000000077882 */ /* 0x000fe20000000000 */
[----:B------:R-:W-:Y:S01]  /*5110*/  @!P1 R2UR UR5, R2 ;  /* 0x00000000020592ca */ /* 0x000fe200000e0000 */
[----:B------:R-:W-:Y:S01]  /*5120*/  @!P1 IMAD.X R0, RZ, RZ, R13, P0 ;  /* 0x000000ffff009224 */ /* 0x000fe200000e060d */
[----:B------:R-:W-:Y:S01]  /*5130*/  @!UP0 UIADD3 UR10, UPT, UPT, UR26, 0x80, URZ ;  /* 0x000000801a0a8890 */ /* 0x000fe2000fffe0ff */
[----:B------:R-:W-:Y:S01]  /*5140*/  R2UR UR16, R80 ;  /* 0x00000000501072ca */ /* 0x000fe200000e0000 */
[----:B------:R-:W-:Y:S01]  /*5150*/  @!UP0 UIADD3 UR8, UPT, UPT, UR21, 0x4400, URZ ;  /* 0x0000440015088890 */ /* 0x000fe2000fffe0ff */
[----:B------:R-:W-:Y:S01]  /*5160*/  ISETP.NE.AND P0, PT, R10, 0x2, PT ;  /* 0x000000020a00780c */ /* 0x000fe20003f05270 */
[----:B------:R-:W-:Y:S01]  /*5170*/  @!UP0 UIADD3 UR9, UPT, UPT, UR21, 0xd0, URZ ;  /* 0x000000d015098890 */ /* 0x000fe2000fffe0ff */
[----:B------:R-:W-:Y:S01]  /*5180*/  @!P1 R2UR UR4, R0 ;  /* 0x00000000000492ca */ /* 0x000fe200000e0000 */
[----:B------:R-:W-:Y:S01]  /*5190*/  VOTEU.ALL UP0, P1 ;  /* 0x0000000000ff7886 */ /* 0x000fe20000800000 */
[----:B------:R-:W-:Y:S01]  /*51a0*/  UMOV UR11, UR27 ;  /* 0x0000001b000b7c82 */ /* 0x000fe20008000000 */
[----:B------:R-:W-:Y:S01]  /*51b0*/  UMOV UR12, UR36 ;  /* 0x00000024000c7c82 */ /* 0x000fe20008000000 */
[----:B------:R-:W-:Y:S01]  /*51c0*/  SEL R0, RZ, 0x1, P0 ;  /* 0x00000001ff007807 */ /* 0x000fe20000000000 */
[----:B------:R-:W-:Y:S01]  /*51d0*/  UIADD3 UR24, UPT, UPT, UR13, UR61, URZ ;  /* 0x0000003d0d187290 */ /* 0x000fe2000fffe0ff */
[----:B-1----:R-:W-:Y:S01]  /*51e0*/  IMAD.U32 R4, RZ, RZ, UR5 ;  /* 0x00000005ff047e24 */ /* 0x002fe2000f8e00ff */
[----:B------:R-:W-:Y:S01]  /*51f0*/  LOP3.LUT R11, R11, 0x1, RZ, 0x3c, !PT ;  /* 0x000000010b0b7812 */ /* 0x000fe200078e3cff */
[----:B------:R-:W-:Y:S01]  /*5200*/  UMOV UR36, UR29 ;  /* 0x0000001d00247c82 */ /* 0x000fe20008000000 */
[----:B------:R-:W-:Y:S01]  /*5210*/  LOP3.LUT R9, R9, R0, RZ, 0x3c, !PT ;  /* 0x0000000009097212 */ /* 0x000fe200078e3cff */
[----:B------:R-:W-:Y:S01]  /*5220*/  UIADD3 UR20, UPT, UPT, UR14, UR16, URZ ;  /* 0x000000100e147290 */ /* 0x000fe2000fffe0ff */
[----:B------:R-:W-:Y:S01]  /*5230*/  SEL R10, R10, RZ, P0 ;  /* 0x000000ff0a0a7207 */ /* 0x000fe20000000000 */
[----:B------:R-:W-:Y:S01]  /*5240*/  UPLOP3.LUT UP4, UPT, UPT, UPT, UPT, 0x80, 0x8 ;  /* 0x000000000008789c */ /* 0x000fe20003f8f070 */
[----:B------:R-:W-:Y:S01]  /*5250*/  IMAD.U32 R5, RZ, RZ, UR4 ;  /* 0x00000004ff057e24 */ /* 0x000fe2000f8e00ff */
[----:B------:R-:W-:Y:S04]  /*5260*/  @!P1 R2UR UR4, R4 ;  /* 0x00000000040492ca */ /* 0x000fe800000e0000 */
[----:B------:R-:W-:Y:S11]  /*5270*/  @!P1 R2UR UR5, R5 ;  /* 0x00000000050592ca */ /* 0x000ff600000e0000 */
[----:B------:R-:W-:Y:S02]  /*5280*/  @!UPT UIADD3 URZ, UPT, UPT, URZ, URZ, URZ ;  /* 0x000000fffffff290 */ /* 0x000fe4000fffe0ff */
[----:B------:R1:W-:Y:S01]  /*5290*/  @!UP0 UTMALDG.3D [UR8], [UR4], desc[UR6] ;  /* 0x00000608040085b4 */ /* 0x0003e20008011000 */
[----:B------:R1:W-:Y:S01]  /*52a0*/  @!P1 SYNCS.ARRIVE.TRANS64.RED.A0TR RZ, [UR21+0xd0], R3 ;  /* 0x0000d003ffff99a7 */ /* 0x0003e20008300415 */
[----:B------:R-:W-:Y:S01]  /*52b0*/  SYNCS.ARRIVE.TRANS64.RED.A1T0 RZ, [UR40], RZ ;  /* 0x000000ffffff79a7 */ /* 0x000fe20008100428 */
[----:B------:R-:W-:Y:S05]  /*52c0*/  BRA.U UP1, `(.L_x_93) ;  /* 0xfffffff101b47547 */ /* 0x000fea000b83ffff */
[----:B-1----:R-:W-:-:S04]  /*52d0*/  SHF.L.U32 R3, R11, 0x1f, RZ ;  /* 0x0000001f0b037819 */ /* 0x002fc800000006ff */
[----:B------:R-:W1:Y:S02]  /*52e0*/  SYNCS.PHASECHK.TRANS64.TRYWAIT P0, [UR21+0xd8], R3 ;  /* 0x0000d803ff0075a7 */ /* 0x000e640008001115 */
[----:B-1----:R-:W-:Y:S05]  /*52f0*/  @!P0 BRA `(.L_x_94) ;  /* 0x00000044006c8947 */ /* 0x002fea0003800000 */
.L_x_190:
[----:B------:R-:W3:Y:S02]  /*5300*/  SYNCS.PHASECHK.TRANS64.TRYWAIT P0, [UR21+0xe0], R3 ;  /* 0x0000e003ff0075a7 */ /* 0x000ee40008001115 */
[----:B---3--:R-:W-:Y:S05]  /*5310*/  @!P0 BRA `(.L_x_95) ;  /* 0x00000044007c8947 */ /* 0x008fea0003800000 */
.L_x_192:
[----:B-1----:R-:W-:-:S07]  /*5320*/  MOV R0, UR21 ;  /* 0x0000001500007c02 */ /* 0x002fce0008000f00 */
.L_x_96:
[----:B-1----:R-:W-:-:S04]  /*5330*/  SHF.L.U32 R3, R11, 0x1f, RZ ;  /* 0x0000001f0b037819 */ /* 0x002fc800000006ff */
[----:B------:R1:W3:Y:S03]  /*5340*/  SYNCS.PHASECHK.TRANS64.TRYWAIT P0, [R0+URZ+0xe8], R3 ;  /* 0x0000e803000075a7 */ /* 0x0002e600080011ff */
[----:B---3--:R-:W-:Y:S05]  /*5350*/  @!P0 NANOSLEEP.SYNCS 0x989680 ;  /* 0x009896800000895d */ /* 0x008fea0003900000 */
[----:B------:R-:W3:Y:S02]  /*5360*/  @!P0 SYNCS.PHASECHK.TRANS64 P0, [R0+URZ+0xe8], R3 ;  /* 0x0000e803000085a7 */ /* 0x000ee400080010ff */
[----:B--23--:R-:W-:Y:S05]  /*5370*/  @P0 EXIT ;  /* 0x000000000000094d */ /* 0x00cfea0003800000 */
[----:B------:R-:W-:Y:S05]  /*5380*/  BRA `(.L_x_96) ;  /* 0xfffffffc00e87947 */ /* 0x000fea000383ffff */
.L_x_83:
[----:B------:R-:W-:-:S06]  /*5390*/  UISETP.GE.AND UP0, UPT, UR21, 0x4, UPT ;  /* 0x000000041500788c */ /* 0x000fcc000bf06270 */
[----:B------:R-:W-:-:S13]  /*53a0*/  PLOP3.LUT P0, PT, PT, PT, UP0, 0x80, 0x8 ;  /* 0x000000000008781c */ /* 0x000fda0003f0f008 */
[----:B------:R-:W-:Y:S05]  /*53b0*/  @!P0 EXIT ;  /* 0x000000000000894d */ /* 0x000fea0003800000 */
[----:B------:R-:W1:Y:S08]  /*53c0*/  S2UR UR4, SR_CgaCtaId ;  /* 0x00000000000479c3 */ /* 0x000e700000008800 */
[----:B------:R-:W-:Y:S01]  /*53d0*/  BAR.SYNC.DEFER_BLOCKING 0x6, 0xa0 ;  /* 0x0182800000007b1d */ /* 0x000fe20000010000 */
[C---:B------:R-:W-:Y:S01]  /*53e0*/  IMAD.SHL.U32 R4, R90.reuse, 0x40, RZ ;  /* 0x000000405a047824 */ /* 0x040fe200078e00ff */
[C---:B------:R-:W-:Y:S01]  /*53f0*/  R2P PR, R90.reuse, 0x6 ;  /* 0x000000065a007804 */ /* 0x040fe20000000000 */
[C---:B------:R-:W-:Y:S01]  /*5400*/  IMAD.SHL.U32 R0, R90.reuse, 0x8, RZ ;  /* 0x000000085a007824 */ /* 0x040fe200078e00ff */
[----:B------:R-:W-:Y:S01]  /*5410*/  CS2R R84, SRZ ;  /* 0x0000000000547805 */ /* 0x000fe2000001ff00 */
[----:B------:R-:W-:Y:S01]  /*5420*/  IMAD.U32 R2, R90, 0x10000, RZ ;  /* 0x000100005a027824 */ /* 0x000fe200078e00ff */
[----:B------:R-:W-:-:S02]  /*5430*/  UMOV UR44, 0x400 ;  /* 0x00000400002c7882 */ /* 0x000fc40000000000 */
[----:B------:R-:W2:Y:S01]  /*5440*/  LDC.64 R76, c[0x0][0x8b0] ;  /* 0x00022c00ff4c7b82 */ /* 0x000ea20000000a00 */
[----:B------:R-:W-:Y:S01]  /*5450*/  LOP3.LUT R5, R4, 0x1c0, RZ, 0xc0, !PT ;  /* 0x000001c004057812 */ /* 0x000fe200078ec0ff */
[----:B------:R-:W-:Y:S01]  /*5460*/  IMAD.SHL.U32 R73, R90, 0x20, RZ ;  /* 0x000000205a497824 */ /* 0x000fe200078e00ff */
[----:B------:R-:W-:Y:S01]  /*5470*/  LOP3.LUT R4, R4, 0x200, RZ, 0xc0, !PT ;  /* 0x0000020004047812 */ /* 0x000fe200078ec0ff */
[----:B------:R-:W-:Y:S01]  /*5480*/  IMAD.MOV.U32 R88, RZ, RZ, 0x20 ;  /* 0x00000020ff587424 */ /* 0x000fe200078e00ff */
[----:B------:R-:W-:Y:S01]  /*5490*/  LOP3.LUT R0, R5, 0x38, R0, 0xf8, !PT ;  /* 0x0000003805007812 */ /* 0x000fe200078ef800 */
[----:B------:R-:W-:Y:S01]  /*54a0*/  IMAD.MOV.U32 R87, RZ, RZ, 0x1 ;  /* 0x00000001ff577424 */ /* 0x000fe200078e00ff */
[----:B------:R-:W-:Y:S01]  /*54b0*/  SHF.R.U32.HI R5, RZ, 0x1, R90 ;  /* 0x00000001ff057819 */ /* 0x000fe2000001165a */
[----:B------:R-:W3:Y:S01]  /*54c0*/  LDC.64 R74, c[0x0][0x8a8] ;  /* 0x00022a00ff4a7b82 */ /* 0x000ee20000000a00 */
[----:B------:R-:W-:Y:S01]  /*54d0*/  LOP3.LUT R2, R2, 0x600000, RZ, 0xc0, !PT ;  /* 0x0060000002027812 */ /* 0x000fe200078ec0ff */
[----:B------:R-:W-:Y:S01]  /*54e0*/  IMAD.MOV.U32 R36, RZ, RZ, RZ ;  /* 0x000000ffff247224 */ /* 0x000fe200078e00ff */
[----:B------:R-:W-:Y:S01]  /*54f0*/  LOP3.LUT R73, R4, 0xc00, R73, 0xf8, !PT ;  /* 0x00000c0004497812 */ /* 0x000fe200078ef849 */
[----:B------:R-:W-:Y:S01]  /*5500*/  IMAD.MOV.U32 R86, RZ, RZ, RZ ;  /* 0x000000ffff567224 */ /* 0x000fe200078e00ff */
[----:B------:R-:W-:Y:S01]  /*5510*/  LOP3.LUT R0, R0, 0x8, R5, 0x78, !PT ;  /* 0x0000000800007812 */ /* 0x000fe200078e7805 */
[----:B------:R-:W4:Y:S01]  /*5520*/  LDCU UR58, c[0x0][0x370] ;  /* 0x00006e00ff3a77ac */ /* 0x000f220008000800 */
[----:B------:R-:W-:-:S02]  /*5530*/  SEL R89, R88, 0xffffffe0, !P2 ;  /* 0xffffffe058597807 */ /* 0x000fc40005000000 */
[----:B------:R-:W-:Y:S01]  /*5540*/  LOP3.LUT R73, R73, R0, RZ, 0xfc, !PT ;  /* 0x0000000049497212 */ /* 0x000fe200078efcff */
[----:B-1----:R-:W-:Y:S01]  /*5550*/  ULEA UR44, UR4, UR44, 0x18 ;  /* 0x0000002c042c7291 */ /* 0x002fe2000f8ec0ff */
[----:B------:R-:W-:Y:S01]  /*5560*/  LOP3.LUT R90, R90, 0x60, RZ, 0xc0, !PT ;  /* 0x000000605a5a7812 */ /* 0x000fe200078ec0ff */
[----:B------:R-:W1:Y:S01]  /*5570*/  LDCU UR43, c[0x0][0xb0c] ;  /* 0x00016180ff2b77ac */ /* 0x000e620008000800 */
[----:B------:R-:W-:Y:S01]  /*5580*/  SEL R88, R88, 0xffffffe0, !P1 ;  /* 0xffffffe058587807 */ /* 0x000fe20004800000 */
[----:B------:R-:W-:Y:S01]  /*5590*/  UIADD3 UR4, UPT, UPT, UR44, 0x400, URZ ;  /* 0x000004002c047890 */ /* 0x000fe2000fffe0ff */
[----:B------:R-:W1:Y:S04]  /*55a0*/  LDCU UR39, c[0x0][0xb30] ;  /* 0x00016600ff2777ac */ /* 0x000e680008000800 */
[----:B------:R-:W4:Y:S01]  /*55b0*/  LDS R3, [UR44+0x1b0] ;  /* 0x0001b02cff037984 */ /* 0x000f220008000800 */
[----:B------:R-:W-:Y:S01]  /*55c0*/  IMAD.U32 R82, RZ, RZ, UR4 ;  /* 0x00000004ff527e24 */ /* 0x000fe2000f8e00ff */
[----:B------:R-:W1:Y:S01]  /*55d0*/  LDCU.64 UR56, c[0x0][0x888] ;  /* 0x00011100ff3877ac */ /* 0x000e620008000a00 */
[----:B------:R-:W1:Y:S01]  /*55e0*/  LDCU.64 UR40, c[0x0][0xb28] ;  /* 0x00016500ff2877ac */ /* 0x000e620008000a00 */
[----:B------:R-:W1:Y:S01]  /*55f0*/  LDCU.64 UR62, c[0x0][0x890] ;  /* 0x00011200ff3e77ac */ /* 0x000e620008000a00 */
[----:B------:R-:W1:Y:S01]  /*5600*/  LDCU.128 UR52, c[0x0][0xb10] ;  /* 0x00016200ff3477ac */ /* 0x000e620008000c00 */
[----:B------:R-:W1:Y:S01]  /*5610*/  LDCU UR47, c[0x0][0x374] ;  /* 0x00006e80ff2f77ac */ /* 0x000e620008000800 */
[----:B------:R-:W-:Y:S01]  /*5620*/  UMOV UR46, URZ ;  /* 0x000000ff002e7c82 */ /* 0x000fe20008000000 */
[----:B------:R-:W-:Y:S01]  /*5630*/  UMOV UR45, URZ ;  /* 0x000000ff002d7c82 */ /* 0x000fe20008000000 */
[----:B-1234-:R-:W-:-:S07]  /*5640*/  IMAD.IADD R2, R3, 0x1, R2 ;  /* 0x0000000103027824 */ /* 0x01efce00078e0202 */
.L_x_133:
[C---:B------:R-:W-:Y:S02]  /*5650*/  LEA R8, R84.reuse, UR44, 0x3 ;  /* 0x0000002c54087c11 */ /* 0x040fe4000f8e18ff */
[----:B------:R-:W-:Y:S02]  /*5660*/  SHF.L.U32 R3, R85, 0x1f, RZ ;  /* 0x0000001f55037819 */ /* 0x000fe400000006ff */
[----:B------:R-:W-:Y:S02]  /*5670*/  LEA R5, R84, UR44, 0x4 ;  /* 0x0000002c54057c11 */ /* 0x000fe4000f8e20ff */
[----:B-1----:R-:W1:Y:S02]  /*5680*/  SYNCS.PHASECHK.TRANS64.TRYWAIT P0, [R8+URZ+0x100], R3 ;  /* 0x00010003080075a7 */ /* 0x002e6400080011ff */
[----:B-1----:R-:W-:Y:S05]  /*5690*/  @!P0 BRA `(.L_x_97) ;  /* 0x0000004000b48947 */ /* 0x002fea0003800000 */
.L_x_193:
        /* <DEDUP_REMOVED lines=8> */
[----:B--2---:R-:W-:Y:S11]  /*5720*/  LOP3.LUT P0, RZ, R6, 0x1, RZ, 0xc0, !PT ;  /* 0x0000000106ff7812 */ /* 0x004ff6000780c0ff */
[----:B------:R-:W-:Y:S02]  /*5730*/  @!UPT UIADD3 URZ, UPT, UPT, URZ, URZ, URZ ;  /* 0x000000fffffff290 */ /* 0x000fe4000fffe0ff */
[----:B---3--:R-:W-:Y:S01]  /*5740*/  VOTEU.ANY UP1, P0 ;  /* 0x0000000000ff7886 */ /* 0x008fe20000020100 */
[----:B------:R-:W-:Y:S01]  /*5750*/  PLOP3.LUT P0, PT, PT, PT, UP1, 0x80, 0x8 ;  /* 0x000000000008781c */ /* 0x000fe20003f0f018 */
[----:B------:R-:W-:Y:S11]  /*5760*/  UP2UR UR60, UPR, URZ, 0x2 ;  /* 0x00000002ff3c7883 */ /* 0x000ff60008000000 */
[----:B------:R-:W-:Y:S01]  /*5770*/  @!UPT UIADD3 URZ, UPT, UPT, URZ, URZ, URZ ;  /* 0x000000fffffff290 */ /* 0x000fe2000fffe0ff */
[----:B------:R-:W-:Y:S02]  /*5780*/  @P0 SHF.R.U32.HI R0, RZ, 0x10, R5 ;  /* 0x00000010ff000819 */ /* 0x000fe40000011605 */
[----:B-1----:R-:W-:Y:S02]  /*5790*/  @P0 MOV R3, R4 ;  /* 0x0000000400030202 */ /* 0x002fe40000000f00 */
        /* <DEDUP_REMOVED lines=11> */
[----:B------:R-:W2:Y:S01]  /*5850*/  LDCU UR12, c[0x0][0xb20] ;  /* 0x00016400ff0c77ac */ /* 0x000ea20008000800 */
[----:B------:R-:W-:Y:S02]  /*5860*/  UIMAD.WIDE.U32 UR4, UR47, UR55, URZ ;  /* 0x000000372f0472a5 */ /* 0x000fe4000f8e00ff */
[----:B------:R-:W-:Y:S02]  /*5870*/  UIMAD.WIDE.U32 UR6, UR58, UR52, URZ ;  /* 0x000000343a0672a5 */ /* 0x000fe4000f8e00ff */
[----:B------:R-:W-:Y:S02]  /*5880*/  UISETP.NE.AND UP0, UPT, UR54, 0x1, UPT ;  /* 0x000000013600788c */ /* 0x000fe4000bf05270 */
[----:B------:R-:W-:Y:S02]  /*5890*/  UIMAD.WIDE.U32 UR8, UR37, UR55, URZ ;  /* 0x00000037250872a5 */ /* 0x000fe4000f8e00ff */
[----:B------:R-:W-:Y:S02]  /*58a0*/  UIMAD.WIDE.U32 UR10, UR38, UR52, URZ ;  /* 0x00000034260a72a5 */ /* 0x000fe4000f8e00ff */
[----:B------:R-:W-:Y:S02]  /*58b0*/  UISETP.NE.AND UP1, UPT, UR43, 0x1, UPT ;  /* 0x000000012b00788c */ /* 0x000fe4000bf25270 */
[----:B------:R-:W-:Y:S01]  /*58c0*/  UISETP.NE.AND UP2, UPT, UR42, 0x1, UPT ;  /* 0x000000012a00788c */ /* 0x000fe2000bf45270 */
[----:B------:R-:W-:Y:S02]  /*58d0*/  UMOV UR4, UR5 ;  /* 0x0000000500047c82 */ /* 0x000fe40008000000 */
[----:B--2---:R-:W-:Y:S03]  /*58e0*/  USHF.R.U32.HI UR5, URZ, UR12, UR4 ;  /* 0x0000000cff057299 */ /* 0x004fe60008011604 */
[----:B------:R-:W-:Y:S02]  /*58f0*/  UMOV UR4, UR7 ;  /* 0x0000000700047c82 */ /* 0x000fe40008000000 */
[----:B------:R-:W-:Y:S02]  /*5900*/  USHF.R.U32.HI UR7, URZ, UR53, UR4 ;  /* 0x00000035ff077299 */ /* 0x000fe40008011604 */
[----:B------:R-:W-:Y:S02]  /*5910*/  USEL UR4, UR47, UR5, !UP0 ;  /* 0x000000052f047287 */ /* 0x000fe4000c000000 */
[----:B------:R-:W-:Y:S01]  /*5920*/  USEL UR7, UR58, UR7, !UP1 ;  /* 0x000000073a077287 */ /* 0x000fe2000c800000 */
[----:B------:R-:W-:Y:S01]  /*5930*/  UMOV UR5, UR9 ;  /* 0x0000000900057c82 */ /* 0x000fe20008000000 */
[----:B------:R-:W-:Y:S02]  /*5940*/  UIMAD.WIDE.U32 UR8, UR4, UR40, URZ ;  /* 0x00000028040872a5 */ /* 0x000fe4000f8e00ff */
[----:B------:R-:W-:Y:S03]  /*5950*/  USHF.R.U32.HI UR6, URZ, UR12, UR5 ;  /* 0x0000000cff067299 */ /* 0x000fe60008011605 */
[----:B------:R-:W-:Y:S01]  /*5960*/  UMOV UR5, UR11 ;  /* 0x0000000b00057c82 */ /* 0x000fe20008000000 */
[----:B------:R-:W-:Y:S02]  /*5970*/  UIMAD.WIDE.U32 UR10, UR7, UR40, URZ ;  /* 0x00000028070a72a5 */ /* 0x000fe4000f8e00ff */
[----:B------:R-:W-:Y:S02]  /*5980*/  USHF.R.U32.HI UR12, URZ, UR53, UR5 ;  /* 0x00000035ff0c7299 */ /* 0x000fe40008011605 */
[----:B------:R-:W-:Y:S01]  /*5990*/  USEL UR6, UR37, UR6, !UP0 ;  /* 0x0000000625067287 */ /* 0x000fe2000c000000 */
[----:B------:R-:W-:Y:S02]  /*59a0*/  UMOV UR5, UR9 ;  /* 0x0000000900057c82 */ /* 0x000fe40008000000 */
[----:B------:R-:W-:Y:S01]  /*59b0*/  UMOV UR10, UR11 ;  /* 0x0000000b000a7c82 */ /* 0x000fe20008000000 */
[----:B------:R-:W-:Y:S02]  /*59c0*/  @UP2 USHF.R.U32.HI UR4, URZ, UR41, UR5 ;  /* 0x00000029ff042299 */ /* 0x000fe40008011605 */
[----:B------:R-:W-:Y:S02]  /*59d0*/  @UP2 USHF.R.U32.HI UR7, URZ, UR41, UR10 ;  /* 0x00000029ff072299 */ /* 0x000fe4000801160a */
[----:B------:R-:W-:Y:S02]  /*59e0*/  UIMAD UR4, UR42, UR4, URZ ;  /* 0x000000042a0472a4 */ /* 0x000fe4000f8e02ff */
[----:B------:R-:W-:Y:S02]  /*59f0*/  UIMAD.WIDE.U32 UR10, UR6, UR40, URZ ;  /* 0x00000028060a72a5 */ /* 0x000fe4000f8e00ff */
[----:B------:R-:W-:Y:S02]  /*5a00*/  USEL UR5, UR38, UR12, !UP1 ;  /* 0x0000000c26057287 */ /* 0x000fe4000c800000 */
[----:B------:R-:W-:Y:S02]  /*5a10*/  UIMAD UR8, UR42, UR7, URZ ;  /* 0x000000072a0872a4 */ /* 0x000fe4000f8e02ff */
[----:B------:R-:W-:Y:S03]  /*5a20*/  UISETP.GE.AND UP0, UPT, UR6, UR4, UPT ;  /* 0x000000040600728c */ /* 0x000fe6000bf06270 */
[----:B------:R-:W-:Y:S01]  /*5a30*/  UMOV UR4, UR11 ;  /* 0x0000000b00047c82 */ /* 0x000fe20008000000 */
[----:B------:R-:W-:Y:S02]  /*5a40*/  UISETP.GE.OR UP0, UPT, UR5, UR8, UP0 ;  /* 0x000000080500728c */ /* 0x000fe40008706670 */
[----:B------:R-:W-:Y:S02]  /*5a50*/  USHF.R.U32.HI UR4, URZ, UR41, UR4 ;  /* 0x00000029ff047299 */ /* 0x000fe40008011604 */
[----:B------:R-:W-:Y:S02]  /*5a60*/  UIMAD.WIDE.U32 UR8, UR5, UR40, URZ ;  /* 0x00000028050872a5 */ /* 0x000fe4000f8e00ff */
[----:B------:R-:W-:Y:S02]  /*5a70*/  USEL UR11, UR6, UR4, !UP2 ;  /* 0x00000004060b7287 */ /* 0x000fe4000d000000 */
[----:B------:R-:W-:Y:S02]  /*5a80*/  UIADD3 UR8, UPT, UPT, -UR5, URZ, URZ ;  /* 0x000000ff05087290 */ /* 0x000fe4000fffe1ff */
[----:B------:R-:W-:Y:S01]  /*5a90*/  UIADD3 UR10, UPT, UPT, -UR11, URZ, URZ ;  /* 0x000000ff0b0a7290 */ /* 0x000fe2000fffe1ff */
[----:B------:R-:W-:Y:S01]  /*5aa0*/  @!UP0 UMOV UR4, UR9 ;  /* 0x0000000900048c82 */ /* 0x000fe20008000000 */
[----:B------:R-:W-:Y:S02]  /*5ab0*/  UIADD3 UR9, UPT, UPT, -UR6, URZ, URZ ;  /* 0x000000ff06097290 */ /* 0x000fe4000fffe1ff */
[----:B------:R-:W-:Y:S02]  /*5ac0*/  @!UP0 USHF.R.U32.HI UR4, URZ, UR41, UR4 ;  /* 0x00000029ff048299 */ /* 0x000fe40008011604 */
[----:B------:R-:W-:Y:S02]  /*5ad0*/  UIMAD UR10, UR42, UR10, UR6 ;  /* 0x0000000a2a0a72a4 */ /* 0x000fe4000f8e0206 */
[----:B------:R-:W-:Y:S04]  /*5ae0*/  @!UP0 USEL UR4, UR5, UR4, !UP2 ;  /* 0x0000000405048287 */ /* 0x000fe8000d000000 */
[----:B------:R-:W-:Y:S02]  /*5af0*/  @!UP0 UIMAD UR10, UR7, UR10, UR4 ;  /* 0x0000000a070a82a4 */ /* 0x000fe4000f8e0204 */
[----:B------:R-:W-:Y:S02]  /*5b00*/  @!UP0 UIADD3 UR11, UPT, UPT, UR11, -UR4, URZ ;  /* 0x800000040b0b8290 */ /* 0x000fe4000fffe0ff */
[----:B------:R-:W-:Y:S02]  /*5b10*/  UIMAD UR7, UR43, UR8, UR38 ;  /* 0x000000082b0772a4 */ /* 0x000fe4000f8e0226 */
[----:B------:R-:W-:Y:S02]  /*5b20*/  @!UP0 UIMAD UR6, UR11, UR42, UR5 ;  /* 0x0000002a0b0682a4 */ /* 0x000fe4000f8e0205 */
[----:B------:R-:W-:Y:S01]  /*5b30*/  UIMAD UR4, UR54, UR9, UR37 ;  /* 0x00000009360472a4 */ /* 0x000fe2000f8e0225 */
[----:B------:R-:W-:Y:S02]  /*5b40*/  @!UP0 UMOV UR5, UR10 ;  /* 0x0000000a00058c82 */ /* 0x000fe40008000000 */
[----:B------:R-:W-:Y:S02]  /*5b50*/  UIMAD UR38, UR5, UR43, UR7 ;  /* 0x0000002b052672a4 */ /* 0x000fe4000f8e0207 */
[----:B------:R-:W-:Y:S11]  /*5b60*/  UIMAD UR37, UR6, UR54, UR4 ;  /* 0x00000036062572a4 */ /* 0x000ff6000f8e0204 */
[----:B------:R-:W-:Y:S01]  /*5b70*/  @!UPT UIADD3 URZ, UPT, UPT, URZ, URZ, URZ ;  /* 0x000000fffffff290 */ /* 0x000fe2000fffe0ff */
.L_x_98:
[----:B------:R-:W-:Y:S01]  /*5b80*/  UISETP.NE.AND UP0, UPT, UR39, 0x1, UPT ;  /* 0x000000012700788c */ /* 0x000fe2000bf05270 */
[----:B------:R-:W-:Y:S01]  /*5b90*/  LOP3.LUT P0, RZ, R82, 0x3f0, RZ, 0xc0, !PT ;  /* 0x000003f052ff7812 */ /* 0x000fe2000780c0ff */
[----:B------:R-:W-:Y:S01]  /*5ba0*/  USHF.L.U32 UR50, UR20, 0x6, URZ ;  /* 0x0000000614327899 */ /* 0x000fe200080006ff */
[----:B------:R-:W-:Y:S01]  /*5bb0*/  BSSY.RECONVERGENT B6, `(.L_x_99) ;  /* 0x0000034000067945 */ /* 0x000fe20003800200 */
[----:B------:R-:W-:Y:S01]  /*5bc0*/  UIMAD UR49, UR24, 0xc0, URZ ;  /* 0x000000c0183178a4 */ /* 0x000fe2000f8e02ff */
[----:B------:R-:W-:Y:S06]  /*5bd0*/  IADD3 R84, PT, PT, R84, 0x1, RZ ;  /* 0x0000000154547810 */ /* 0x000fec0007ffe0ff */
[----:B------:R-:W2:Y:S01]  /*5be0*/  @!UP0 LDCU.128 UR12, c[0x0][0xb10] ;  /* 0x00016200ff0c87ac */ /* 0x000ea20008000c00 */
[----:B------:R-:W3:Y:S01]  /*5bf0*/  @!UP0 LDCU UR5, c[0x0][0xb0c] ;  /* 0x00016180ff0587ac */ /* 0x000ee20008000800 */
[----:B------:R-:W4:Y:S01]  /*5c00*/  @!UP0 LDCU UR10, c[0x0][0xb20] ;  /* 0x00016400ff0a87ac */ /* 0x000f220008000800 */
[----:B--2---:R-:W-:Y:S02]  /*5c10*/  UIMAD.WIDE.U32 UR8, UR38, UR12, URZ ;  /* 0x0000000c260872a5 */ /* 0x004fe4000f8e00ff */
[----:B------:R-:W-:Y:S02]  /*5c20*/  UIMAD.WIDE.U32 UR6, UR37, UR15, URZ ;  /* 0x0000000f250672a5 */ /* 0x000fe4000f8e00ff */
[----:B------:R-:W-:Y:S03]  /*5c30*/  @!UP0 UISETP.NE.AND UP1, UPT, UR14, 0x1, UPT ;  /* 0x000000010e00888c */ /* 0x000fe6000bf25270 */
[----:B------:R-:W-:Y:S01]  /*5c40*/  @!UP0 UMOV UR4, UR9 ;  /* 0x0000000900048c82 */ /* 0x000fe20008000000 */
[----:B---3--:R-:W-:Y:S02]  /*5c50*/  @!UP0 UISETP.NE.AND UP2, UPT, UR5, 0x1, UPT ;  /* 0x000000010500888c */ /* 0x008fe4000bf45270 */
[----:B------:R-:W-:Y:S01]  /*5c60*/  @!UP0 USHF.R.U32.HI UR4, URZ, UR13, UR4 ;  /* 0x0000000dff048299 */ /* 0x000fe20008011604 */
[----:B------:R-:W-:Y:S02]  /*5c70*/  @!UP0 UMOV UR6, UR7 ;  /* 0x0000000700068c82 */ /* 0x000fe40008000000 */
[----:B----4-:R-:W-:Y:S02]  /*5c80*/  @!UP0 USHF.R.U32.HI UR6, URZ, UR10, UR6 ;  /* 0x0000000aff068299 */ /* 0x010fe40008011606 */
[----:B------:R-:W-:Y:S02]  /*5c90*/  @!UP0 USEL UR7, UR38, UR4, !UP2 ;  /* 0x0000000426078287 */ /* 0x000fe4000d000000 */
[----:B------:R-:W-:Y:S04]  /*5ca0*/  @!UP0 USEL UR6, UR37, UR6, !UP1 ;  /* 0x0000000625068287 */ /* 0x000fe8000c800000 */
[----:B------:R-:W-:Y:S02]  /*5cb0*/  @!UP0 UIADD3 UR4, UPT, UPT, -UR7, UR6, URZ ;  /* 0x0000000607048290 */ /* 0x000fe4000fffe1ff */
[----:B------:R-:W-:Y:S02]  /*5cc0*/  @!UP0 UIADD3 UR6, UPT, UPT, UR7, -UR6, URZ ;  /* 0x8000000607068290 */ /* 0x000fe4000fffe0ff */
[----:B------:R-:W-:Y:S02]  /*5cd0*/  @!UP0 UIMAD UR38, UR4, UR5, UR38 ;  /* 0x00000005042682a4 */ /* 0x000fe4000f8e0226 */
[----:B------:R-:W-:Y:S01]  /*5ce0*/  @!UP0 UIMAD UR37, UR6, UR14, UR37 ;  /* 0x0000000e062582a4 */ /* 0x000fe2000f8e0225 */
[----:B------:R-:W-:Y:S11]  /*5cf0*/  @!P0 BRA `(.L_x_100) ;  /* 0x00000000007c8947 */ /* 0x000ff60003800000 */
[----:B------:R-:W2:Y:S01]  /*5d00*/  LDCU.64 UR8, c[0x4][0x80] ;  /* 0x01001000ff0877ac */ /* 0x000ea20008000a00 */
[----:B------:R-:W-:Y:S01]  /*5d10*/  MOV R16, 0x0 ;  /* 0x0000000000107802 */ /* 0x000fe20000000f00 */
[----:B------:R-:W-:Y:S02]  /*5d20*/  HFMA2 R12, -RZ, RZ, 0, 5.9604644775390625e-08 ;  /* 0x00000001ff0c7431 */ /* 0x000fe400000001ff */
[----:B------:R-:W-:Y:S01]  /*5d30*/  IMAD.MOV.U32 R8, RZ, RZ, 0x70 ;  /* 0x00000070ff087424 */ /* 0x000fe200078e00ff */
[----:B------:R3:W4:Y:S01]  /*5d40*/  LDC.64 R14, c[0x4][R16] ;  /* 0x01000000100e7b82 */ /* 0x0007220000000a00 */
[----:B------:R-:W1:Y:S01]  /*5d50*/  LDCU.64 UR6, c[0x4][0x88] ;  /* 0x01001100ff0677ac */ /* 0x000e620008000a00 */
[----:B------:R-:W-:Y:S01]  /*5d60*/  IMAD.MOV.U32 R13, RZ, RZ, RZ ;  /* 0x000000ffff0d7224 */ /* 0x000fe200078e00ff */
[----:B------:R-:W1:Y:S01]  /*5d70*/  LDCU.64 UR4, c[0x4][0x8] ;  /* 0x01000100ff0477ac */ /* 0x000e620008000a00 */
[----:B--2---:R-:W-:Y:S01]  /*5d80*/  MOV R5, UR9 ;  /* 0x0000000900057c02 */ /* 0x004fe20008000f00 */
[----:B------:R-:W-:Y:S01]  /*5d90*/  IMAD.U32 R4, RZ, RZ, UR8 ;  /* 0x00000008ff047e24 */ /* 0x000fe2000f8e00ff */
[----:B-1----:R-:W-:Y:S01]  /*5da0*/  MOV R7, UR7 ;  /* 0x0000000700077c02 */ /* 0x002fe20008000f00 */
[----:B------:R-:W-:Y:S01]  /*5db0*/  IMAD.U32 R6, RZ, RZ, UR6 ;  /* 0x00000006ff067e24 */ /* 0x000fe2000f8e00ff */
[----:B------:R-:W-:Y:S01]  /*5dc0*/  MOV R11, UR5 ;  /* 0x00000005000b7c02 */ /* 0x000fe20008000f00 */
[----:B------:R-:W-:Y:S02]  /*5dd0*/  IMAD.U32 R10, RZ, RZ, UR4 ;  /* 0x00000004ff0a7e24 */ /* 0x000fe4000f8e00ff */
[----:B------:R-:W-:Y:S07]  /*5de0*/  LEPC R20, `(.L_x_101) ;  /* 0x000000001014794e */ /* 0x000fee0000000000 */
[----:B---345:R-:W-:Y:S05]  /*5df0*/  CALL.ABS.NOINC R14 ;  /* 0x000000000e007343 */ /* 0x038fea0003c00000 */
.L_x_101:
[----:B------:R-:W1:Y:S01]  /*5e00*/  LDCU.64 UR8, c[0x4][0x80] ;  /* 0x01001000ff0877ac */ /* 0x000e620008000a00 */
[----:B------:R-:W2:Y:S01]  /*5e10*/  LDC.64 R16, c[0x4][R16] ;  /* 0x0100000010107b82 */ /* 0x000ea20000000a00 */
[----:B------:R-:W-:Y:S02]  /*5e20*/  HFMA2 R12, -RZ, RZ, 0, 5.9604644775390625e-08 ;  /* 0x00000001ff0c7431 */ /* 0x000fe400000001ff */
[----:B------:R-:W-:Y:S02]  /*5e30*/  IMAD.MOV.U32 R8, RZ, RZ, 0x70 ;  /* 0x00000070ff087424 */ /* 0x000fe400078e00ff */
[----:B------:R-:W-:Y:S01]  /*5e40*/  IMAD.MOV.U32 R13, RZ, RZ, RZ ;  /* 0x000000ffff0d7224 */ /* 0x000fe200078e00ff */
[----:B------:R-:W3:Y:S01]  /*5e50*/  LDCU.64 UR6, c[0x4][0x88] ;  /* 0x01001100ff0677ac */ /* 0x000ee20008000a00 */
[----:B------:R-:W4:Y:S01]  /*5e60*/  LDCU.64 UR4, c[0x4][0x8] ;  /* 0x01000100ff0477ac */ /* 0x000f220008000a00 */
[----:B-1----:R-:W-:Y:S02]  /*5e70*/  MOV R4, UR8 ;  /* 0x0000000800047c02 */ /* 0x002fe40008000f00 */
[----:B------:R-:W-:Y:S02]  /*5e80*/  MOV R5, UR9 ;  /* 0x0000000900057c02 */ /* 0x000fe40008000f00 */
[----:B---3--:R-:W-:Y:S01]  /*5e90*/  MOV R7, UR7 ;  /* 0x0000000700077c02 */ /* 0x008fe20008000f00 */
[----:B------:R-:W-:Y:S01]  /*5ea0*/  IMAD.U32 R6, RZ, RZ, UR6 ;  /* 0x00000006ff067e24 */ /* 0x000fe2000f8e00ff */
[----:B----4-:R-:W-:Y:S01]  /*5eb0*/  MOV R11, UR5 ;  /* 0x00000005000b7c02 */ /* 0x010fe20008000f00 */
[----:B------:R-:W-:Y:S02]  /*5ec0*/  IMAD.U32 R10, RZ, RZ, UR4 ;  /* 0x00000004ff0a7e24 */ /* 0x000fe4000f8e00ff */
[----:B------:R-:W-:Y:S07]  /*5ed0*/  LEPC R20, `(.L_x_100) ;  /* 0x000000001014794e */ /* 0x000fee0000000000 */
[----:B--2---:R-:W-:Y:S05]  /*5ee0*/  CALL.ABS.NOINC R16 ;  /* 0x0000000010007343 */ /* 0x004fea0003c00000 */
.L_x_100:
[----:B------:R-:W-:Y:S05]  /*5ef0*/  BSYNC.RECONVERGENT B6 ;  /* 0x0000000000067941 */ /* 0x000fea0003800200 */
.L_x_99:
[----:B------:R-:W-:Y:S01]  /*5f00*/  R2UR UR4, R81 ;  /* 0x00000000510472ca */ /* 0x000fe200000e0000 */
[----:B------:R-:W-:Y:S01]  /*5f10*/  UISETP.NE.U32.AND UP0, UPT, UR62, URZ, UPT ;  /* 0x000000ff3e00728c */ /* 0x000fe2000bf05070 */
[----:B------:R-:W-:Y:S02]  /*5f20*/  ISETP.NE.U32.AND P4, PT, R76, RZ, PT ;  /* 0x000000ff4c00720c */ /* 0x000fe40003f85070 */
[----:B------:R-:W-:Y:S01]  /*5f30*/  ISETP.NE.U32.AND P2, PT, RZ, UR56, PT ;  /* 0x00000038ff007c0c */ /* 0x000fe2000bf45070 */
[----:B------:R-:W-:Y:S01]  /*5f40*/  UISETP.NE.AND.EX UP1, UPT, UR63, URZ, UPT, UP0 ;  /* 0x000000ff3f00728c */ /* 0x000fe2000bf25300 */
[----:B------:R-:W-:Y:S01]  /*5f50*/  ISETP.NE.AND.EX P4, PT, R77, RZ, PT, P4 ;  /* 0x000000ff4d00720c */ /* 0x000fe20003f85340 */
[----:B------:R-:W-:Y:S01]  /*5f60*/  UPLOP3.LUT UP0, UPT, UPT, UPT, UPT, 0x40, 0x4 ;  /* 0x000000000004789c */ /* 0x000fe20003f0e870 */
[----:B------:R-:W-:Y:S05]  /*5f70*/  ISETP.NE.AND.EX P2, PT, RZ, UR57, PT, P2 ;  /* 0x00000039ff007c0c */ /* 0x000fea000bf45320 */
[----:B------:R-:W-:Y:S06]  /*5f80*/  UISETP.NE.AND UP2, UPT, UR4, URZ, UPT ;  /* 0x000000ff0400728c */ /* 0x000fec000bf45270 */
[----:B------:R-:W-:Y:S05]  /*5f90*/  PLOP3.LUT P1, PT, PT, PT, UP2, 0x80, 0x8 ;  /* 0x000000000008781c */ /* 0x000fea0003f2f028 */
[----:B------:R-:W-:Y:S06]  /*5fa0*/  @UP2 UPLOP3.LUT UP0, UPT, UPT, UPT, UP1, 0x80, 0x8 ;  /* 0x000000000008289c */ /* 0x000fec0003f0f010 */
[----:B------:R-:W-:Y:S01]  /*5fb0*/  PLOP3.LUT P0, PT, PT, PT, UP0, 0x80, 0x8 ;  /* 0x000000000008781c */ /* 0x000fe20003f0f008 */
[----:B------:R-:W-:Y:S01]  /*5fc0*/  @!UPT UIADD3 URZ, UPT, UPT, URZ, URZ, URZ ;  /* 0x000000fffffff290 */ /* 0x000fe2000fffe0ff */
[----:B------:R-:W-:Y:S11]  /*5fd0*/  BRA.U !UP1, `(.L_x_102) ;  /* 0x00000001093c7547 */ /* 0x000ff6000b800000 */
[----:B------:R-:W-:Y:S01]  /*5fe0*/  UISETP.NE.U32.AND UP0, UPT, UR56, URZ, UPT ;  /* 0x000000ff3800728c */ /* 0x000fe2000bf05070 */
[----:B-1----:R-:W-:Y:S01]  /*5ff0*/  HFMA2 R0, -RZ, RZ, 0, 5.9604644775390625e-08 ;  /* 0x00000001ff007431 */ /* 0x002fe200000001ff */
[----:B------:R-:W1:Y:S01]  /*6000*/  LDCU.64 UR8, c[0x0][0x358] ;  /* 0x00006b00ff0877ac */ /* 0x000e620008000a00 */
[----:B------:R-:W-:Y:S01]  /*6010*/  IMAD.MOV.U32 R78, RZ, RZ, 0x1 ;  /* 0x00000001ff4e7424 */ /* 0x000fe200078e00ff */
[----:B------:R-:W-:Y:S06]  /*6020*/  UISETP.NE.AND.EX UP0, UPT, UR57, URZ, UPT, UP0 ;  /* 0x000000ff3900728c */ /* 0x000fec000bf05300 */
[----:B------:R-:W-:Y:S05]  /*6030*/  PLOP3.LUT P3, PT, PT, PT, UP0, 0x80, 0x8 ;  /* 0x000000000008781c */ /* 0x000fea0003f6f008 */
[----:B------:R-:W2:Y:S01]  /*6040*/  @UP0 LDCU.64 UR4, c[0x0][0x888] ;  /* 0x00011100ff0407ac */ /* 0x000ea20008000a00 */
[----:B------:R-:W-:Y:S07]  /*6050*/  @UP0 UIMAD UR6, UR36, UR62, URZ ;  /* 0x0000003e240602a4 */ /* 0x000fee000f8e02ff */
[----:B------:R-:W-:Y:S01]  /*6060*/  @!P3 PRMT R78, R0, 0x7610, R78 ;  /* 0x00007610004eb816 */ /* 0x000fe2000000004e */
[----:B--2---:R-:W-:Y:S06]  /*6070*/  @UP0 UIMAD.WIDE UR4, UR6, 0x4, UR4 ;  /* 0x00000004060408a5 */ /* 0x004fec000f8e0204 */
[----:B------:R-:W-:Y:S01]  /*6080*/  IMAD.U32 R4, RZ, RZ, UR4 ;  /* 0x00000004ff047e24 */ /* 0x000fe2000f8e00ff */
[----:B------:R-:W-:Y:S04]  /*6090*/  MOV R5, UR5 ;  /* 0x0000000500057c02 */ /* 0x000fe80008000f00 */
[----:B------:R-:W2:Y:S01]  /*60a0*/  @!UP0 LDCU UR4, c[0x0][0x880] ;  /* 0x00011000ff0487ac */ /* 0x000ea20008000800 */
[----:B-1---5:R3:W5:Y:S02]  /*60b0*/  @P3 LDG.E R39, desc[UR8][R4.64] ;  /* 0x0000000804273981 */ /* 0x022764000c1e1900 */
[----:B--23--:R-:W-:Y:S02]  /*60c0*/  @!P3 IMAD.U32 R39, RZ, RZ, UR4 ;  /* 0x00000004ff27be24 */ /* 0x00cfe4000f8e00ff */
.L_x_102:
[----:B------:R-:W-:Y:S05]  /*60d0*/  @!P4 BRA `(.L_x_103) ;  /* 0x000000000024c947 */ /* 0x000fea0003800000 */
[----:B------:R-:W-:Y:S01]  /*60e0*/  ISETP.NE.U32.AND P3, PT, R74, RZ, PT ;  /* 0x000000ff4a00720c */ /* 0x000fe20003f65070 */
[----:B------:R-:W2:Y:S03]  /*60f0*/  LDCU.64 UR4, c[0x0][0x358] ;  /* 0x00006b00ff0477ac */ /* 0x000ea60008000a00 */
[----:B------:R-:W-:Y:S11]  /*6100*/  ISETP.NE.AND.EX P3, PT, R75, RZ, PT, P3 ;  /* 0x000000ff4b00720c */ /* 0x000ff60003f65330 */
[----:B------:R-:W-:Y:S02]  /*6110*/  @!UPT UIADD3 URZ, UPT, UPT, URZ, URZ, URZ ;  /* 0x000000fffffff290 */ /* 0x000fe4000fffe0ff */
[----:B------:R-:W3:Y:S01]  /*6120*/  @P3 LDC.64 R4, c[0x0][0x8a8] ;  /* 0x00022a00ff043b82 */ /* 0x000ee20000000a00 */
[----:B-1----:R-:W-:Y:S04]  /*6130*/  @P3 IMAD R0, R76, UR36, RZ ;  /* 0x000000244c003c24 */ /* 0x002fe8000f8e02ff */
[----:B---3--:R-:W-:Y:S05]  /*6140*/  @P3 IMAD.WIDE R4, R0, 0x4, R4 ;  /* 0x0000000400043825 */ /* 0x008fea00078e0204 */
[----:B--2--5:R2:W5:Y:S02]  /*6150*/  @P3 LDG.E R37, desc[UR4][R4.64] ;  /* 0x0000000404253981 */ /* 0x024564000c1e1900 */
[----:B--2---:R-:W3:Y:S02]  /*6160*/  @!P3 LDC R37, c[0x0][0x8a0] ;  /* 0x00022800ff25bb82 */ /* 0x004ee40000000800 */
.L_x_103:
[----:B-----5:R-:W-:Y:S01]  /*6170*/  FSETP.NEU.AND P3, PT, R39, RZ, PT ;  /* 0x000000ff2700720b */ /* 0x020fe20003f6d000 */
[----:B------:R-:W-:Y:S01]  /*6180*/  IMAD.SHL.U32 R101, R73, 0x2, RZ ;  /* 0x0000000249657824 */ /* 0x000fe200078e00ff */
[----:B------:R-:W-:Y:S01]  /*6190*/  SEL R9, RZ, 0xffffffff, P2 ;  /* 0xffffffffff097807 */ /* 0x000fe20001000000 */
[----:B------:R-:W-:Y:S01]  /*61a0*/  BSSY B1, `(.L_x_104) ;  /* 0x0000043000017945 */ /* 0x000fe20003800000 */
[----:B------:R-:W-:Y:S01]  /*61b0*/  @P1 LOP3.LUT P2, RZ, R78, 0xff, RZ, 0xc0, !PT ;  /* 0x000000ff4eff1812 */ /* 0x000fe2000784c0ff */
[----:B------:R-:W-:Y:S01]  /*61c0*/  VIADD R93, R101, UR44 ;  /* 0x0000002c655d7c36 */ /* 0x000fe20008000000 */
[----:B------:R-:W-:Y:S01]  /*61d0*/  @P1 SEL R4, RZ, 0xffffffff, P3 ;  /* 0xffffffffff041807 */ /* 0x000fe20001800000 */
[----:B------:R-:W-:Y:S01]  /*61e0*/  IMAD.MOV.U32 R102, RZ, RZ, 0x1 ;  /* 0x00000001ff667424 */ /* 0x000fe200078e00ff */
[----:B------:R-:W-:Y:S01]  /*61f0*/  LOP3.LUT R87, R87, 0x1, RZ, 0x3c, !PT ;  /* 0x0000000157577812 */ /* 0x000fe200078e3cff */
[----:B------:R-:W-:Y:S01]  /*6200*/  IMAD.MOV.U32 R72, RZ, RZ, RZ ;  /* 0x000000ffff487224 */ /* 0x000fe200078e00ff */
[----:B------:R-:W-:Y:S02]  /*6210*/  @P0 SEL R4, R9, R4, !P2 ;  /* 0x0000000409040207 */ /* 0x000fe40005000000 */
[----:B------:R-:W-:Y:S02]  /*6220*/  CS2R R70, SRZ ;  /* 0x0000000000467805 */ /* 0x000fe4000001ff00 */
[----:B------:R-:W-:Y:S02]  /*6230*/  LEA R95, R36, UR44, 0x3 ;  /* 0x0000002c245f7c11 */ /* 0x000fe4000f8e18ff */
[----:B------:R-:W-:Y:S02]  /*6240*/  CS2R R68, SRZ ;  /* 0x0000000000447805 */ /* 0x000fe4000001ff00 */
[----:B------:R-:W-:Y:S02]  /*6250*/  @P1 LOP3.LUT R4, R4, 0x1, RZ, 0xc0, !PT ;  /* 0x0000000104041812 */ /* 0x000fe400078ec0ff */
[----:B------:R-:W-:Y:S02]  /*6260*/  CS2R R62, SRZ ;  /* 0x00000000003e7805 */ /* 0x000fe4000001ff00 */
[----:B-1----:R-:W-:Y:S02]  /*6270*/  SHF.L.U32 R0, R86, 0x1f, RZ ;  /* 0x0000001f56007819 */ /* 0x002fe400000006ff */
[----:B------:R-:W-:Y:S02]  /*6280*/  CS2R R60, SRZ ;  /* 0x00000000003c7805 */ /* 0x000fe4000001ff00 */
[----:B------:R-:W-:Y:S02]  /*6290*/  ISETP.NE.U32.OR P6, PT, R4, 0x1, !P1 ;  /* 0x000000010400780c */ /* 0x000fe40004fc5470 */
[----:B------:R-:W-:Y:S02]  /*62a0*/  CS2R R54, SRZ ;  /* 0x0000000000367805 */ /* 0x000fe4000001ff00 */
[----:B------:R-:W-:Y:S02]  /*62b0*/  PLOP3.LUT P2, PT, PT, PT, UP1, 0x80, 0x8 ;  /* 0x000000000008781c */ /* 0x000fe40003f4f018 */
[----:B------:R-:W-:Y:S02]  /*62c0*/  CS2R R52, SRZ ;  /* 0x0000000000347805 */ /* 0x000fe4000001ff00 */
[----:B------:R-:W-:Y:S02]  /*62d0*/  LOP3.LUT P4, R83, R78, 0xff, RZ, 0xc0, !PT ;  /* 0x000000ff4e537812 */ /* 0x000fe4000788c0ff */
[----:B------:R-:W-:Y:S02]  /*62e0*/  CS2R R50, SRZ ;  /* 0x0000000000327805 */ /* 0x000fe4000001ff00 */
[----:B------:R-:W-:Y:S02]  /*62f0*/  SEL R4, RZ, 0xffffffff, P3 ;  /* 0xffffffffff047807 */ /* 0x000fe40001800000 */
[----:B------:R-:W-:Y:S02]  /*6300*/  CS2R R48, SRZ ;  /* 0x0000000000307805 */ /* 0x000fe4000001ff00 */
[----:B------:R-:W-:Y:S01]  /*6310*/  LEA.HI R5, R36, R36, RZ, 0x1 ;  /* 0x0000002424057211 */ /* 0x000fe200078f08ff */
[----:B------:R-:W-:Y:S01]  /*6320*/  VIADD R94, R93, 0x400 ;  /* 0x000004005d5e7836 */ /* 0x000fe20000000000 */
[----:B------:R-:W-:Y:S01]  /*6330*/  P2R R91, PR, RZ, 0x40 ;  /* 0x00000040ff5b7803 */ /* 0x000fe20000000000 */
[----:B------:R-:W-:Y:S01]  /*6340*/  IMAD.IADD R92, R88, 0x1, R93 ;  /* 0x00000001585c7824 */ /* 0x000fe200078e025d */
[----:B------:R-:W-:Y:S02]  /*6350*/  SHF.R.U32.HI R7, RZ, 0x1, R5 ;  /* 0x00000001ff077819 */ /* 0x000fe40000011605 */
[----:B------:R-:W-:Y:S02]  /*6360*/  @P6 SHF.L.U32 R6, R87, 0x1f, RZ ;  /* 0x0000001f57066819 */ /* 0x000fe400000006ff */
[----:B------:R-:W-:Y:S01]  /*6370*/  @P2 SEL R4, R9, R4, !P4 ;  /* 0x0000000409042207 */ /* 0x000fe20006000000 */
[----:B------:R-:W-:Y:S01]  /*6380*/  IMAD R3, R7, 0xc0, R2 ;  /* 0x000000c007037824 */ /* 0x000fe200078e0202 */
[----:B------:R-:W1:Y:S01]  /*6390*/  @P6 SYNCS.PHASECHK.TRANS64.TRYWAIT P1, [UR44+0xc0], R6 ;  /* 0x0000c006ff0065a7 */ /* 0x000e62000802112c */
[----:B------:R-:W-:Y:S02]  /*63a0*/  LOP3.LUT R5, R5, 0xffe, RZ, 0xc0, !PT ;  /* 0x00000ffe05057812 */ /* 0x000fe400078ec0ff */
[----:B------:R-:W-:Y:S03]  /*63b0*/  LOP3.LUT R4, R4, 0x1, RZ, 0xc0, !PT ;  /* 0x0000000104047812 */ /* 0x000fe600078ec0ff */
[----:B------:R-:W-:Y:S01]  /*63c0*/  IMAD.IADD R38, R36, 0x1, -R5 ;  /* 0x0000000124267824 */ /* 0x000fe200078e0a05 */
[----:B------:R-:W-:Y:S03]  /*63d0*/  ISETP.NE.U32.AND P5, PT, R4, 0x1, PT ;  /* 0x000000010400780c */ /* 0x000fe60003fa5070 */
[----:B------:R-:W-:Y:S01]  /*63e0*/  IMAD R38, R38, 0x100000, R3 ;  /* 0x0010000026267824 */ /* 0x000fe200078e0203 */
[----:B------:R-:W-:Y:S01]  /*63f0*/  P2R R103, PR, RZ, 0x20 ;  /* 0x00000020ff677803 */ /* 0x000fe20000000000 */
[----:B------:R2:W4:Y:S01]  /*6400*/  SYNCS.PHASECHK.TRANS64.TRYWAIT P0, [R95+URZ+0x120], R0 ;  /* 0x000120005f0075a7 */ /* 0x00052200080011ff */
[----:B-1----:R-:W-:Y:S01]  /*6410*/  @P6 SEL R102, RZ, 0x1, !P1 ;  /* 0x00000001ff666807 */ /* 0x002fe20004800000 */
[----:B--2---:R-:W-:Y:S06]  /*6420*/  @!P6 BRA `(.L_x_105) ;  /* 0x000000000068e947 */ /* 0x004fec0003800000 */
[C---:B------:R-:W-:Y:S01]  /*6430*/  @P5 IMAD R3, R89.reuse, 0x2, R94 ;  /* 0x0000000259035824 */ /* 0x040fe200078e025e */
[----:B------:R-:W-:Y:S01]  /*6440*/  ISETP.NE.AND P1, PT, R102, RZ, PT ;  /* 0x000000ff6600720c */ /* 0x000fe20003f25270 */
[----:B------:R-:W-:Y:S01]  /*6450*/  @P5 IMAD R5, R89, 0x2, R93 ;  /* 0x0000000259055824 */ /* 0x000fe200078e025d */
[----:B------:R-:W-:Y:S01]  /*6460*/  BSSY B0, `(.L_x_106) ;  /* 0x000000e000007945 */ /* 0x000fe20003800000 */
[----:B------:R-:W-:Y:S01]  /*6470*/  IMAD.MOV.U32 R70, RZ, RZ, RZ ;  /* 0x000000ffff467224 */ /* 0x000fe200078e00ff */
[----:B------:R-:W-:Y:S01]  /*6480*/  CS2R R62, SRZ ;  /* 0x00000000003e7805 */ /* 0x000fe2000001ff00 */
[----:B------:R-:W-:Y:S01]  /*6490*/  @P5 IMAD.IADD R6, R88, 0x1, R3 ;  /* 0x0000000158065824 */ /* 0x000fe200078e0203 */
[----:B------:R-:W-:Y:S02]  /*64a0*/  CS2R R60, SRZ ;  /* 0x00000000003c7805 */ /* 0x000fe4000001ff00 */
[----:B------:R-:W-:Y:S02]  /*64b0*/  CS2R R68, SRZ ;  /* 0x0000000000447805 */ /* 0x000fe4000001ff00 */
[----:B------:R-:W-:Y:S02]  /*64c0*/  CS2R R50, SRZ ;  /* 0x0000000000327805 */ /* 0x000fe4000001ff00 */
[----:B------:R-:W-:Y:S02]  /*64d0*/  CS2R R48, SRZ ;  /* 0x0000000000307805 */ /* 0x000fe4000001ff00 */
[----:B------:R-:W-:Y:S02]  /*64e0*/  CS2R R54, SRZ ;  /* 0x0000000000367805 */ /* 0x000fe4000001ff00 */
[----:B------:R-:W-:Y:S01]  /*64f0*/  CS2R R52, SRZ ;  /* 0x0000000000347805 */ /* 0x000fe2000001ff00 */
[----:B------:R-:W-:Y:S06]  /*6500*/  @P1 BRA `(.L_x_107) ;  /* 0x00000000000c1947 */ /* 0x000fec0003800000 */
[----:B------:R-:W-:Y:S04]  /*6510*/  SHF.L.U32 R4, R87, 0x1f, RZ ;  /* 0x0000001f57047819 */ /* 0x000fe800000006ff */
[----:B------:R-:W1:Y:S02]  /*6520*/  SYNCS.PHASECHK.TRANS64.TRYWAIT P1, [UR44+0xc0], R4 ;  /* 0x0000c004ff0075a7 */ /* 0x000e64000802112c */
[----:B-1----:R-:W-:Y:S05]  /*6530*/  @!P1 BRA `(.L_x_108) ;  /* 0x0000003400209947 */ /* 0x002fea0003800000 */
.L_x_107:
[----:B------:R-:W-:Y:S05]  /*6540*/  BSYNC B0 ;  /* 0x0000000000007941 */ /* 0x000fea0003800000 */
.L_x_106:
[----:B------:R-:W-:Y:S01]  /*6550*/  ISETP.NE.AND P1, PT, R103, RZ, PT ;  /* 0x000000ff6700720c */ /* 0x000fe20003f25270 */
[----:B------:R-:W-:Y:S11]  /*6560*/  HFMA2 R72, -RZ, RZ, 0, 5.9604644775390625e-08 ;  /* 0x00000001ff487431 */ /* 0x000ff600000001ff */
[----:B------:R-:W-:Y:S01]  /*6570*/  @!UPT UIADD3 URZ, UPT, UPT, URZ, URZ, URZ ;  /* 0x000000fffffff290 */ /* 0x000fe2000fffe0ff */
[----:B------:R-:W-:Y:S05]  /*6580*/  @P1 WARPSYNC.ALL ;  /* 0x0000000000001948 */ /* 0x000fea0003800000 */
[----:B------:R2:W1:Y:S04]  /*6590*/  @P1 LDSM.16.M88.4 R60, [R5+0x400] ;  /* 0x00040000053c183b */ /* 0x0004680000000200 */
[----:B------:R2:W1:Y:S04]  /*65a0*/  @P1 LDSM.16.M88.4 R68, [R6] ;  /* 0x000000000644183b */ /* 0x0004680000000200 */
[----:B------:R2:W1:Y:S04]  /*65b0*/  @P1 LDSM.16.M88.4 R48, [R101+UR44+0x400] ;  /* 0x0004002c6530183b */ /* 0x0004680008000200 */
[----:B------:R2:W1:Y:S02]  /*65c0*/  @P1 LDSM.16.M88.4 R52, [R92+0x400] ;  /* 0x000400005c34183b */ /* 0x0004640000000200 */
.L_x_105:
[----:B------:R-:W-:Y:S05]  /*65d0*/  BSYNC B1 ;  /* 0x0000000000017941 */ /* 0x000fea0003800000 */
.L_x_104:
[----:B-1----:R-:W-:Y:S04]  /*65e0*/  SHF.R.U32.HI R4, RZ, 0x15, R38 ;  /* 0x00000015ff047819 */ /* 0x002fe80000011626 */
[----:B------:R-:W-:Y:S01]  /*65f0*/  LOP3.LUT P1, RZ, R4, 0x3, R79, 0x48, !PT ;  /* 0x0000000304ff7812 */ /* 0x000fe2000782484f */
[----:B------:R-:W-:Y:S01]  /*6600*/  @!UPT UIADD3 URZ, UPT, UPT, URZ, URZ, URZ ;  /* 0x000000fffffff290 */ /* 0x000fe2000fffe0ff */
[----:B----4-:R-:W-:Y:S11]  /*6610*/  @P0 BRA `(.L_x_109) ;  /* 0x0000000000080947 */ /* 0x010ff60003800000 */
[----:B------:R-:W1:Y:S02]  /*6620*/  SYNCS.PHASECHK.TRANS64.TRYWAIT P0, [R95+URZ+0x120], R0 ;  /* 0x000120005f0075a7 */ /* 0x000e6400080011ff */
[----:B-1----:R-:W-:Y:S05]  /*6630*/  @!P0 BRA `(.L_x_110) ;  /* 0x0000003000f88947 */ /* 0x002fea0003800000 */
.L_x_109:
[----:B------:R-:W-:Y:S05]  /*6640*/  @!P1 BRA `(.L_x_111) ;  /* 0x0000000000409947 */ /* 0x000fea0003800000 */
[----:B------:R-:W2:Y:S01]  /*6650*/  LDCU.64 UR8, c[0x4][0x70] ;  /* 0x01000e00ff0877ac */ /* 0x000ea20008000a00 */
[----:B------:R-:W-:Y:S01]  /*6660*/  MOV R15, 0x0 ;  /* 0x00000000000f7802 */ /* 0x000fe20000000f00 */
[----:B------:R-:W-:Y:S02]  /*6670*/  HFMA2 R12, -RZ, RZ, 0, 5.9604644775390625e-08 ;  /* 0x00000001ff0c7431 */ /* 0x000fe400000001ff */
[----:B------:R-:W-:Y:S02]  /*6680*/  IMAD.MOV.U32 R8, RZ, RZ, 0x192 ;  /* 0x00000192ff087424 */ /* 0x000fe400078e00ff */
[----:B------:R-:W-:Y:S01]  /*6690*/  IMAD.MOV.U32 R13, RZ, RZ, RZ ;  /* 0x000000ffff0d7224 */ /* 0x000fe200078e00ff */
[----:B------:R-:W4:Y:S01]  /*66a0*/  LDCU.64 UR6, c[0x4][0x78] ;  /* 0x01000f00ff0677ac */ /* 0x000f220008000a00 */
[----:B------:R-:W1:Y:S01]  /*66b0*/  LDC.64 R14, c[0x4][R15] ;  /* 0x010000000f0e7b82 */ /* 0x000e620000000a00 */
[----:B------:R-:W5:Y:S01]  /*66c0*/  LDCU.64 UR4, c[0x4][0x10] ;  /* 0x01000200ff0477ac */ /* 0x000f620008000a00 */
[----:B--2---:R-:W-:Y:S01]  /*66d0*/  MOV R5, UR9 ;  /* 0x0000000900057c02 */ /* 0x004fe20008000f00 */
[----:B------:R-:W-:Y:S01]  /*66e0*/  IMAD.U32 R4, RZ, RZ, UR8 ;  /* 0x00000008ff047e24 */ /* 0x000fe2000f8e00ff */
[----:B----4-:R-:W-:Y:S01]  /*66f0*/  MOV R7, UR7 ;  /* 0x0000000700077c02 */ /* 0x010fe20008000f00 */
[----:B------:R-:W-:Y:S01]  /*6700*/  IMAD.U32 R6, RZ, RZ, UR6 ;  /* 0x00000006ff067e24 */ /* 0x000fe2000f8e00ff */
[----:B-----5:R-:W-:Y:S01]  /*6710*/  MOV R11, UR5 ;  /* 0x00000005000b7c02 */ /* 0x020fe20008000f00 */
[----:B------:R-:W-:Y:S02]  /*6720*/  IMAD.U32 R10, RZ, RZ, UR4 ;  /* 0x00000004ff0a7e24 */ /* 0x000fe4000f8e00ff */
[----:B------:R-:W-:Y:S07]  /*6730*/  LEPC R20, `(.L_x_111) ;  /* 0x000000001014794e */ /* 0x000fee0000000000 */
[----:B-1-3--:R-:W-:Y:S05]  /*6740*/  CALL.ABS.NOINC R14 ;  /* 0x000000000e007343 */ /* 0x00afea0003c00000 */
.L_x_111:
[----:B------:R-:W-:Y:S01]  /*6750*/  SHF.L.U32 R40, R48, 0x10, RZ ;  /* 0x0000001030287819 */ /* 0x000fe200000006ff */
[----:B------:R-:W-:Y:S05]  /*6760*/  WARPSYNC.ALL ;  /* 0x0000000000007948 */ /* 0x000fea0003800000 */
[----:B------:R-:W-:Y:S01]  /*6770*/  R2UR UR4, R38 ;  /* 0x00000000260472ca */ /* 0x000fe200000e0000 */
[----:B------:R-:W-:Y:S01]  /*6780*/  BSSY.RECONVERGENT B0, `(.L_x_112) ;  /* 0x000008b000007945 */ /* 0x000fe20003800200 */
[----:B------:R-:W-:Y:S02]  /*6790*/  LOP3.LUT R42, R48, 0xffff0000, RZ, 0xc0, !PT ;  /* 0xffff0000302a7812 */ /* 0x000fe400078ec0ff */
[----:B------:R-:W-:Y:S02]  /*67a0*/  SHF.L.U32 R41, R49, 0x10, RZ ;  /* 0x0000001031297819 */ /* 0x000fe400000006ff */
[----:B------:R-:W-:Y:S02]  /*67b0*/  SHF.L.U32 R43, R51, 0x10, RZ ;  /* 0x00000010332b7819 */ /* 0x000fe400000006ff */
[----:B------:R-:W-:Y:S02]  /*67c0*/  SHF.L.U32 R108, R89, 0x1, RZ ;  /* 0x00000001596c7819 */ /* 0x000fe400000006ff */
[----:B------:R-:W-:Y:S02]  /*67d0*/  ISETP.NE.AND P0, PT, R90, RZ, PT ;  /* 0x000000ff5a00720c */ /* 0x000fe40003f05270 */
[----:B------:R-:W-:Y:S01]  /*67e0*/  IADD3 R94, PT, PT, R94, R108, RZ ;  /* 0x0000006c5e5e7210 */ /* 0x000fe20007ffe0ff */
[----:B--2---:R-:W1:Y:S03]  /*67f0*/  LDTM.16dp256bit.x8 R4, tmem[UR4] ;  /* 0x00000004000479ee */ /* 0x004e6600081a0000 */
[----:B------:R-:W-:Y:S01]  /*6800*/  IADD3 R100, PT, PT, R88, R94, RZ ;  /* 0x0000005e58647210 */ /* 0x000fe20007ffe0ff */
[C---:B-1-3--:R-:W-:Y:S01]  /*6810*/  FMUL R0, R37.reuse, R4 ;  /* 0x0000000425007220 */ /* 0x04afe20000400000 */
[C---:B------:R-:W-:Y:S01]  /*6820*/  FMUL R3, R37.reuse, R5 ;  /* 0x0000000525037220 */ /* 0x040fe20000400000 */
[C---:B------:R-:W-:Y:S01]  /*6830*/  FMUL R6, R37.reuse, R6 ;  /* 0x0000000625067220 */ /* 0x040fe20000400000 */
[----:B------:R-:W-:Y:S01]  /*6840*/  FMUL R7, R37, R7 ;  /* 0x0000000725077220 */ /* 0x000fe20000400000 */
[----:B------:R-:W-:Y:S01]  /*6850*/  FFMA R0, R39, R40, R0 ;  /* 0x0000002827007223 */ /* 0x000fe20000000000 */
[----:B------:R-:W-:Y:S01]  /*6860*/  LOP3.LUT R40, R49, 0xffff0000, RZ, 0xc0, !PT ;  /* 0xffff000031287812 */ /* 0x000fe200078ec0ff */
[C---:B------:R-:W-:Y:S01]  /*6870*/  FFMA R3, R39.reuse, R42, R3 ;  /* 0x0000002a27037223 */ /* 0x040fe20000000003 */
[C---:B------:R-:W-:Y:S01]  /*6880*/  LOP3.LUT R42, R50.reuse, 0xffff0000, RZ, 0xc0, !PT ;  /* 0xffff0000322a7812 */ /* 0x040fe200078ec0ff */
[----:B------:R-:W-:Y:S01]  /*6890*/  FFMA R6, R39, R41, R6 ;  /* 0x0000002927067223 */ /* 0x000fe20000000006 */
[----:B------:R-:W-:Y:S01]  /*68a0*/  SHF.L.U32 R41, R50, 0x10, RZ ;  /* 0x0000001032297819 */ /* 0x000fe200000006ff */
[----:B------:R-:W-:Y:S01]  /*68b0*/  FMUL R4, R37, R8 ;  /* 0x0000000825047220 */ /* 0x000fe20000400000 */
[----:B------:R-:W-:Y:S01]  /*68c0*/  F2FP.BF16.F32.PACK_AB R44, R3, R0 ;  /* 0x00000000032c723e */ /* 0x000fe200000010ff */
[----:B------:R-:W-:Y:S01]  /*68d0*/  FFMA R7, R39, R40, R7 ;  /* 0x0000002827077223 */ /* 0x000fe20000000007 */
[----:B------:R-:W-:Y:S01]  /*68e0*/  LOP3.LUT R40, R51, 0xffff0000, RZ, 0xc0, !PT ;  /* 0xffff000033287812 */ /* 0x000fe200078ec0ff */
[C---:B------:R-:W-:Y:S01]  /*68f0*/  FMUL R5, R37.reuse, R9 ;  /* 0x0000000925057220 */ /* 0x040fe20000400000 */
[C---:B------:R-:W-:Y:S01]  /*6900*/  FMUL R10, R37.reuse, R10 ;  /* 0x0000000a250a7220 */ /* 0x040fe20000400000 */
[----:B------:R-:W-:Y:S01]  /*6910*/  FMUL R11, R37, R11 ;  /* 0x0000000b250b7220 */ /* 0x000fe20000400000 */
[----:B------:R-:W-:Y:S01]  /*6920*/  F2FP.BF16.F32.PACK_AB R45, R7, R6 ;  /* 0x00000006072d723e */ /* 0x000fe200000010ff */
[C---:B------:R-:W-:Y:S01]  /*6930*/  FFMA R4, R39.reuse, R41, R4 ;  /* 0x0000002927047223 */ /* 0x040fe20000000004 */
[C---:B------:R-:W-:Y:S01]  /*6940*/  SHF.L.U32 R41, R52.reuse, 0x10, RZ ;  /* 0x0000001034297819 */ /* 0x040fe200000006ff */
[----:B------:R-:W-:Y:S01]  /*6950*/  FFMA R5, R39, R42, R5 ;  /* 0x0000002a27057223 */ /* 0x000fe20000000005 */
[----:B------:R-:W-:Y:S01]  /*6960*/  LOP3.LUT R42, R53, 0xffff0000, RZ, 0xc0, !PT ;  /* 0xffff0000352a7812 */ /* 0x000fe200078ec0ff */
[----:B------:R-:W-:Y:S01]  /*6970*/  FFMA R10, R39, R43, R10 ;  /* 0x0000002b270a7223 */ /* 0x000fe2000000000a */
[----:B------:R-:W-:Y:S01]  /*6980*/  SHF.L.U32 R43, R53, 0x10, RZ ;  /* 0x00000010352b7819 */ /* 0x000fe200000006ff */
[----:B------:R-:W-:Y:S01]  /*6990*/  FFMA R11, R39, R40, R11 ;  /* 0x00000028270b7223 */ /* 0x000fe2000000000b */
[----:B------:R-:W-:Y:S01]  /*69a0*/  LOP3.LUT R40, R52, 0xffff0000, RZ, 0xc0, !PT ;  /* 0xffff000034287812 */ /* 0x000fe200078ec0ff */
[----:B------:R-:W-:Y:S01]  /*69b0*/  FMUL R8, R37, R12 ;  /* 0x0000000c25087220 */ /* 0x000fe20000400000 */
[----:B------:R-:W-:Y:S01]  /*69c0*/  F2FP.BF16.F32.PACK_AB R46, R5, R4 ;  /* 0x00000004052e723e */ /* 0x000fe200000010ff */
[----:B------:R-:W-:Y:S01]  /*69d0*/  FMUL R9, R37, R13 ;  /* 0x0000000d25097220 */ /* 0x000fe20000400000 */
[----:B------:R-:W-:Y:S01]  /*69e0*/  F2FP.BF16.F32.PACK_AB R47, R11, R10 ;  /* 0x0000000a0b2f723e */ /* 0x000fe200000010ff */
[C---:B------:R-:W-:Y:S01]  /*69f0*/  FMUL R14, R37.reuse, R14 ;  /* 0x0000000e250e7220 */ /* 0x040fe20000400000 */
[----:B------:R-:W-:Y:S01]  /*6a00*/  FMUL R15, R37, R15 ;  /* 0x0000000f250f7220 */ /* 0x000fe20000400000 */
[----:B------:R-:W-:Y:S01]  /*6a10*/  FFMA R8, R39, R41, R8 ;  /* 0x0000002927087223 */ /* 0x000fe20000000008 */
[----:B------:R-:W-:Y:S01]  /*6a20*/  SHF.L.U32 R41, R55, 0x10, RZ ;  /* 0x0000001037297819 */ /* 0x000fe200000006ff */
[C---:B------:R-:W-:Y:S01]  /*6a30*/  FFMA R9, R39.reuse, R40, R9 ;  /* 0x0000002827097223 */ /* 0x040fe20000000009 */
[C---:B------:R-:W-:Y:S01]  /*6a40*/  SHF.L.U32 R40, R54.reuse, 0x10, RZ ;  /* 0x0000001036287819 */ /* 0x040fe200000006ff */
        /* <DEDUP_REMOVED lines=8> */
[----:B------:R-:W-:Y:S01]  /*6ad0*/  FMUL R18, R37, R18 ;  /* 0x0000001225127220 */ /* 0x000fe20000400000 */
[----:B------:R-:W-:Y:S01]  /*6ae0*/  FFMA R12, R39, R40, R12 ;  /* 0x00000028270c7223 */ /* 0x000fe2000000000c */
[----:B------:R-:W-:Y:S01]  /*6af0*/  LOP3.LUT R40, R55, 0xffff0000, RZ, 0xc0, !PT ;  /* 0xffff000037287812 */ /* 0x000fe200078ec0ff */
[----:B------:R-:W-:Y:S01]  /*6b00*/  FFMA R13, R39, R42, R13 ;  /* 0x0000002a270d7223 */ /* 0x000fe2000000000d */
[C---:B------:R-:W-:Y:S01]  /*6b10*/  LOP3.LUT R42, R60.reuse, 0xffff0000, RZ, 0xc0, !PT ;  /* 0xffff00003c2a7812 */ /* 0x040fe200078ec0ff */
[----:B------:R-:W-:Y:S01]  /*6b20*/  FMUL R19, R37, R19 ;  /* 0x0000001325137220 */ /* 0x000fe20000400000 */
        /* <DEDUP_REMOVED lines=22> */
[----:B------:R1:W-:Y:S01]  /*6c90*/  STSM.16.M88.4 [R93+0x400], R44 ;  /* 0x0004002c5d007844 */ /* 0x0003e20000000200 */
[C---:B------:R-:W-:Y:S01]  /*6ca0*/  FMUL R26, R37.reuse, R26 ;  /* 0x0000001a251a7220 */ /* 0x040fe20000400000 */
[----:B------:R-:W-:Y:S01]  /*6cb0*/  FMUL R27, R37, R27 ;  /* 0x0000001b251b7220 */ /* 0x000fe20000400000 */
[----:B------:R-:W-:Y:S01]  /*6cc0*/  FFMA R20, R39, R41, R20 ;  /* 0x0000002927147223 */ /* 0x000fe20000000014 */
[----:B------:R-:W-:Y:S01]  /*6cd0*/  SHF.L.U32 R41, R69, 0x10, RZ ;  /* 0x0000001045297819 */ /* 0x000fe200000006ff */
[C---:B------:R-:W-:Y:S01]  /*6ce0*/  FFMA R21, R39.reuse, R40, R21 ;  /* 0x0000002827157223 */ /* 0x040fe20000000015 */
[C---:B------:R-:W-:Y:S02]  /*6cf0*/  SHF.L.U32 R40, R68.reuse, 0x10, RZ ;  /* 0x0000001044287819 */ /* 0x040fe400000006ff */
[----:B------:R1:W-:Y:S01]  /*6d00*/  STSM.16.M88.4 [R92+0x400], R56 ;  /* 0x000400385c007844 */ /* 0x0003e20000000200 */
[----:B------:R-:W-:Y:S01]  /*6d10*/  FFMA R26, R39, R43, R26 ;  /* 0x0000002b271a7223 */ /* 0x000fe2000000001a */
[----:B------:R-:W-:Y:S01]  /*6d20*/  SHF.L.U32 R43, R71, 0x10, RZ ;  /* 0x00000010472b7819 */ /* 0x000fe200000006ff */
[----:B------:R-:W-:Y:S01]  /*6d30*/  FFMA R27, R39, R42, R27 ;  /* 0x0000002a271b7223 */ /* 0x000fe2000000001b */
[----:B------:R-:W-:Y:S01]  /*6d40*/  LOP3.LUT R42, R68, 0xffff0000, RZ, 0xc0, !PT ;  /* 0xffff0000442a7812 */ /* 0x000fe200078ec0ff */
[C---:B------:R-:W-:Y:S01]  /*6d50*/  FMUL R24, R37.reuse, R28 ;  /* 0x0000001c25187220 */ /* 0x040fe20000400000 */
[C---:B------:R-:W-:Y:S01]  /*6d60*/  FMUL R25, R37.reuse, R29 ;  /* 0x0000001d25197220 */ /* 0x040fe20000400000 */
[C---:B------:R-:W-:Y:S01]  /*6d70*/  FMUL R30, R37.reuse, R30 ;  /* 0x0000001e251e7220 */ /* 0x040fe20000400000 */
[----:B------:R-:W-:Y:S01]  /*6d80*/  FMUL R31, R37, R31 ;  /* 0x0000001f251f7220 */ /* 0x000fe20000400000 */
[----:B------:R-:W-:Y:S01]  /*6d90*/  FFMA R24, R39, R40, R24 ;  /* 0x0000002827187223 */ /* 0x000fe20000000018 */
[----:B------:R-:W-:Y:S01]  /*6da0*/  LOP3.LUT R40, R69, 0xffff0000, RZ, 0xc0, !PT ;  /* 0xffff000045287812 */ /* 0x000fe200078ec0ff */
[C---:B------:R-:W-:Y:S01]  /*6db0*/  FFMA R25, R39.reuse, R42, R25 ;  /* 0x0000002a27197223 */ /* 0x040fe20000000019 */
[----:B------:R-:W-:Y:S01]  /*6dc0*/  FFMA R30, R39, R41, R30 ;  /* 0x00000029271e7223 */ /* 0x000fe2000000001e */
[C---:B------:R-:W-:Y:S01]  /*6dd0*/  SHF.L.U32 R41, R70.reuse, 0x10, RZ ;  /* 0x0000001046297819 */ /* 0x040fe200000006ff */
[----:B------:R-:W-:Y:S01]  /*6de0*/  FMUL R28, R37, R32 ;  /* 0x00000020251c7220 */ /* 0x000fe20000400000 */
[----:B------:R-:W-:Y:S01]  /*6df0*/  LOP3.LUT R42, R70, 0xffff0000, RZ, 0xc0, !PT ;  /* 0xffff0000462a7812 */ /* 0x000fe200078ec0ff */
[----:B------:R-:W-:Y:S01]  /*6e00*/  FFMA R31, R39, R40, R31 ;  /* 0x00000028271f7223 */ /* 0x000fe2000000001f */
[C---:B------:R-:W-:Y:S01]  /*6e10*/  FMUL R29, R37.reuse, R33 ;  /* 0x00000021251d7220 */ /* 0x040fe20000400000 */
[----:B------:R-:W-:Y:S01]  /*6e20*/  FMUL R34, R37, R34 ;  /* 0x0000002225227220 */ /* 0x000fe20000400000 */
[----:B------:R-:W-:Y:S01]  /*6e30*/  LOP3.LUT R40, R71, 0xffff0000, RZ, 0xc0, !PT ;  /* 0xffff000047287812 */ /* 0x000fe200078ec0ff */
[----:B------:R-:W-:Y:S01]  /*6e40*/  FMUL R35, R37, R35 ;  /* 0x0000002325237220 */ /* 0x000fe20000400000 */
[C---:B------:R-:W-:Y:S01]  /*6e50*/  FFMA R28, R39.reuse, R41, R28 ;  /* 0x00000029271c7223 */ /* 0x040fe2000000001c */
[C---:B------:R-:W-:Y:S01]  /*6e60*/  FFMA R29, R39.reuse, R42, R29 ;  /* 0x0000002a271d7223 */ /* 0x040fe2000000001d */
[C---:B------:R-:W-:Y:S01]  /*6e70*/  FFMA R34, R39.reuse, R43, R34 ;  /* 0x0000002b27227223 */ /* 0x040fe20000000022 */
[----:B------:R-:W-:Y:S01]  /*6e80*/  FFMA R35, R39, R40, R35 ;  /* 0x0000002827237223 */ /* 0x000fe20000000023 */
[----:B------:R-:W-:Y:S02]  /*6e90*/  F2FP.BF16.F32.PACK_AB R66, R21, R20 ;  /* 0x000000141542723e */ /* 0x000fe400000010ff */
[----:B------:R-:W-:Y:S02]  /*6ea0*/  F2FP.BF16.F32.PACK_AB R67, R27, R26 ;  /* 0x0000001a1b43723e */ /* 0x000fe400000010ff */
[----:B------:R-:W-:Y:S02]  /*6eb0*/  F2FP.BF16.F32.PACK_AB R96, R25, R24 ;  /* 0x000000181960723e */ /* 0x000fe400000010ff */
[----:B------:R-:W-:Y:S01]  /*6ec0*/  F2FP.BF16.F32.PACK_AB R97, R31, R30 ;  /* 0x0000001e1f61723e */ /* 0x000fe200000010ff */
[----:B------:R1:W-:Y:S01]  /*6ed0*/  STSM.16.M88.4 [R94], R64 ;  /* 0x000000405e007844 */ /* 0x0003e20000000200 */
[----:B------:R-:W-:Y:S02]  /*6ee0*/  F2FP.BF16.F32.PACK_AB R98, R29, R28 ;  /* 0x0000001c1d62723e */ /* 0x000fe400000010ff */
[----:B------:R-:W-:Y:S05]  /*6ef0*/  F2FP.BF16.F32.PACK_AB R99, R35, R34 ;  /* 0x000000222363723e */ /* 0x000fea00000010ff */
[----:B------:R1:W-:Y:S01]  /*6f00*/  STSM.16.M88.4 [R100], R96 ;  /* 0x0000006064007844 */ /* 0x0003e20000000200 */
[----:B------:R-:W-:Y:S01]  /*6f10*/  @!PT LDS RZ, [RZ] ;  /* 0x00000000fffff984 */ /* 0x000fe20000000800 */
[----:B------:R-:W-:Y:S01]  /*6f20*/  @!PT LDS RZ, [RZ] ;  /* 0x00000000fffff984 */ /* 0x000fe20000000800 */
[----:B------:R-:W-:Y:S01]  /*6f30*/  @!PT LDS RZ, [RZ] ;  /* 0x00000000fffff984 */ /* 0x000fe20000000800 */
[----:B------:R-:W-:Y:S01]  /*6f40*/  @!PT LDS RZ, [RZ] ;  /* 0x00000000fffff984 */ /* 0x000fe20000000800 */
[----:B------:R2:W-:Y:S07]  /*6f50*/  MEMBAR.ALL.CTA ;  /* 0x0000000000007992 */ /* 0x0005ee0000008000 */
[----:B--2---:R-:W2:Y:S02]  /*6f60*/  FENCE.VIEW.ASYNC.S ;  /* 0x00000000000073c6 */ /* 0x004ea40000000000 */
[----:B--2---:R-:W-:Y:S06]  /*6f70*/  BAR.SYNC.DEFER_BLOCKING 0x1, 0x80 ;  /* 0x0042000000007b1d */ /* 0x004fec0000010000 */
[----:B------:R-:W-:Y:S05]  /*6f80*/  @P0 BRA `(.L_x_113) ;  /* 0x0000000000280947 */ /* 0x000fea0003800000 */
[----:B------:R-:W2:Y:S01]  /*6f90*/  LDCU.64 UR6, c[0x0][0x348] ;  /* 0x00006900ff0677ac */ /* 0x000ea20008000a00 */
[----:B------:R-:W-:Y:S01]  /*6fa0*/  UIADD3 UR4, UPT, UPT, UR44, 0x400, URZ ;  /* 0x000004002c047890 */ /* 0x000fe2000fffe0ff */
[----:B------:R-:W-:Y:S05]  /*6fb0*/  UMOV UR51, UR36 ;  /* 0x0000002400337c82 */ /* 0x000fea0008000000 */
[----:B------:R-:W-:Y:S04]  /*6fc0*/  MOV R82, UR4 ;  /* 0x0000000400527c02 */ /* 0x000fe80008000f00 */
[----:B------:R-:W-:Y:S01]  /*6fd0*/  R2UR UR48, R82 ;  /* 0x00000000523072ca */ /* 0x000fe200000e0000 */
[----:B--2---:R-:W-:Y:S04]  /*6fe0*/  UIADD3 UR4, UP0, UPT, UR6, 0x680, URZ ;  /* 0x0000068006047890 */ /* 0x004fe8000ff1e0ff */
[----:B------:R-:W-:Y:S09]  /*6ff0*/  UIADD3.X UR5, UPT, UPT, URZ, UR7, URZ, UP0, !UPT ;  /* 0x00000007ff057290 */ /* 0x000ff200087fe4ff */
[----:B------:R2:W-:Y:S01]  /*7000*/  UTMASTG.3D [UR48], [UR4] ;  /* 0x00000030040073b5 */ /* 0x0005e20008010000 */
[----:B------:R0:W-:Y:S01]  /*7010*/  UTMACMDFLUSH ;  /* 0x00000000000079b7 */ /* 0x0001e20000000000 */
[----:B--2---:R-:W-:Y:S04]  /*7020*/  DEPBAR.LE SB0, 0x1 ;  /* 0x000080400000791a */ /* 0x004fe80000000000 */
.L_x_113:
[----:B------:R-:W-:Y:S05]  /*7030*/  BSYNC.RECONVERGENT B0 ;  /* 0x0000000000007941 */ /* 0x000fea0003800200 */
.L_x_112:
[----:B------:R-:W-:Y:S01]  /*7040*/  BAR.SYNC.DEFER_BLOCKING 0x1, 0x80 ;  /* 0x0042000000007b1d */ /* 0x000fe20000010000 */
[----:B------:R-:W-:Y:S01]  /*7050*/  ISETP.NE.AND P1, PT, R91, RZ, PT ;  /* 0x000000ff5b00720c */ /* 0x000fe20003f25270 */
[----:B------:R-:W-:Y:S01]  /*7060*/  UIADD3 UR4, UPT, UPT, UR46, -0x1, URZ ;  /* 0xffffffff2e047890 */ /* 0x000fe2000fffe0ff */
[----:B------:R-:W-:Y:S03]  /*7070*/  LEA R3, R72, UR44, 0x3 ;  /* 0x0000002c48037c11 */ /* 0x000fe6000f8e18ff */
[----:B------:R-:W-:Y:S08]  /*7080*/  UISETP.GT.U32.AND UP0, UPT, UR4, -0x3, UPT ;  /* 0xfffffffd0400788c */ /* 0x000ff0000bf04070 */
[----:B------:R-:W-:Y:S01]  /*7090*/  @P1 SHF.L.U32 R6, R87, 0x1f, RZ ;  /* 0x0000001f57061819 */ /* 0x000fe200000006ff */
[----:B------:R-:W-:Y:S06]  /*70a0*/  BRA.U UP0, `(.L_x_114) ;  /* 0x0000000100247547 */ /* 0x000fec000b800000 */
[----:B------:R-:W2:Y:S01]  /*70b0*/  S2R R0, SR_CgaCtaId ;  /* 0x0000000000007919 */ /* 0x000ea20000008800 */
[----:B------:R-:W-:Y:S01]  /*70c0*/  IMAD.U32 R4, RZ, RZ, UR45 ;  /* 0x0000002dff047e24 */ /* 0x000fe2000f8e00ff */
[----:B------:R-:W-:Y:S04]  /*70d0*/  UIADD3 UR4, UPT, UPT, UR45, 0x1, URZ ;  /* 0x000000012d047890 */ /* 0x000fe8000fffe0ff */
[----:B------:R-:W-:Y:S01]  /*70e0*/  @P1 LEA R4, R4, UR44, 0x3 ;  /* 0x0000002c04041c11 */ /* 0x000fe2000f8e18ff */
[----:B------:R-:W-:Y:S04]  /*70f0*/  UISETP.NE.AND UP0, UPT, UR4, 0x3, UPT ;  /* 0x000000030400788c */ /* 0x000fe8000bf05270 */
[----:B------:R-:W-:Y:S01]  /*7100*/  @P1 VIADD R5, R4, 0xd8 ;  /* 0x000000d804051836 */ /* 0x000fe20000000000 */
[----:B------:R-:W-:Y:S04]  /*7110*/  USEL UR45, UR4, URZ, UP0 ;  /* 0x000000ff042d7287 */ /* 0x000fe80008000000 */
[----:B--2---:R-:W-:Y:S04]  /*7120*/  @P1 PRMT R0, R0, 0x654, R5 ;  /* 0x0000065400001816 */ /* 0x004fe80000000005 */
[----:B------:R2:W-:Y:S04]  /*7130*/  @P1 SYNCS.ARRIVE.TRANS64.RED.A1T0 RZ, [R0+URZ], RZ ;  /* 0x000000ff00ff19a7 */ /* 0x0005e800081004ff */
.L_x_114:
[----:B------:R-:W3:Y:S01]  /*7140*/  @P1 SYNCS.PHASECHK.TRANS64.TRYWAIT P0, [R3+URZ+0xc0], R6 ;  /* 0x0000c006030015a7 */ /* 0x000ee200080011ff */
[----:B------:R-:W-:Y:S01]  /*7150*/  BSSY B1, `(.L_x_115) ;  /* 0x0000017000017945 */ /* 0x000fe20003800000 */
[----:B---3--:R-:W-:Y:S03]  /*7160*/  @P1 SEL R102, RZ, 0x1, !P0 ;  /* 0x00000001ff661807 */ /* 0x008fe60004000000 */
[----:B------:R-:W-:Y:S05]  /*7170*/  @!P1 BRA `(.L_x_116) ;  /* 0x0000000000509947 */ /* 0x000fea0003800000 */
[----:B------:R-:W-:Y:S01]  /*7180*/  ISETP.NE.AND P1, PT, R103, RZ, PT ;  /* 0x000000ff6700720c */ /* 0x000fe20003f25270 */
[----:B------:R-:W-:Y:S01]  /*7190*/  BSSY B0, `(.L_x_117) ;  /* 0x000000a000007945 */ /* 0x000fe20003800000 */
[----:B------:R-:W-:Y:S11]  /*71a0*/  ISETP.NE.AND P0, PT, R102, RZ, PT ;  /* 0x000000ff6600720c */ /* 0x000ff60003f05270 */
[----:B------:R-:W-:Y:S04]  /*71b0*/  @P1 IMAD R6, R72, 0x2000, R101 ;  /* 0x0000200048061824 */ /* 0x000fe800078e0265 */
[----:B------:R-:W-:Y:S04]  /*71c0*/  @P1 VIADD R7, R6, UR44 ;  /* 0x0000002c06071c36 */ /* 0x000fe80008000000 */
[----:B------:R-:W-:Y:S01]  /*71d0*/  @P1 IMAD.IADD R4, R88, 0x1, R7 ;  /* 0x0000000158041824 */ /* 0x000fe200078e0207 */
[----:B------:R-:W-:Y:S01]  /*71e0*/  @P1 IADD3 R5, PT, PT, R108, R7, RZ ;  /* 0x000000076c051210 */ /* 0x000fe20007ffe0ff */
[----:B------:R-:W-:Y:S06]  /*71f0*/  @P0 BRA `(.L_x_118) ;  /* 0x00000000000c0947 */ /* 0x000fec0003800000 */
[----:B--2---:R-:W-:Y:S04]  /*7200*/  SHF.L.U32 R0, R87, 0x1f, RZ ;  /* 0x0000001f57007819 */ /* 0x004fe800000006ff */
[----:B------:R-:W2:Y:S02]  /*7210*/  SYNCS.PHASECHK.TRANS64.TRYWAIT P0, [R3+URZ+0xc0], R0 ;  /* 0x0000c000030075a7 */ /* 0x000ea400080011ff */
[----:B--2---:R-:W-:Y:S05]  /*7220*/  @!P0 BRA `(.L_x_119) ;  /* 0x0000002800108947 */ /* 0x004fea0003800000 */
.L_x_118:
[----:B------:R-:W-:Y:S05]  /*7230*/  BSYNC B0 ;  /* 0x0000000000007941 */ /* 0x000fea0003800000 */
.L_x_117:
[----:B------:R-:W-:Y:S02]  /*7240*/  ISETP.NE.AND P0, PT, R103, RZ, PT ;  /* 0x000000ff6700720c */ /* 0x000fe40003f05270 */
[----:B------:R-:W-:Y:S11]  /*7250*/  IADD3 R72, PT, PT, R72, 0x1, RZ ;  /* 0x0000000148487810 */ /* 0x000ff60007ffe0ff */
[----:B--2---:R-:W-:Y:S01]  /*7260*/  @P0 IMAD.IADD R0, R88, 0x1, R5 ;  /* 0x0000000158000824 */ /* 0x004fe200078e0205 */
[----:B------:R-:W-:Y:S05]  /*7270*/  @P0 WARPSYNC.ALL ;  /* 0x0000000000000948 */ /* 0x000fea0003800000 */
[----:B------:R3:W4:Y:S04]  /*7280*/  @P0 LDSM.16.M88.4 R48, [R6+UR44+0x400] ;  /* 0x0004002c0630083b */ /* 0x0007280008000200 */
[----:B------:R3:W2:Y:S04]  /*7290*/  @P0 LDSM.16.M88.4 R52, [R4+0x400] ;  /* 0x000400000434083b */ /* 0x0006a80000000200 */
[----:B------:R3:W1:Y:S04]  /*72a0*/  @P0 LDSM.16.M88.4 R60, [R5+0x400] ;  /* 0x00040000053c083b */ /* 0x0006680000000200 */
[----:B------:R3:W1:Y:S02]  /*72b0*/  @P0 LDSM.16.M88.4 R68, [R0+0x400] ;  /* 0x000400000044083b */ /* 0x0006640000000200 */
.L_x_116:
[----:B------:R-:W-:Y:S05]  /*72c0*/  BSYNC B1 ;  /* 0x0000000000017941 */ /* 0x000fea0003800000 */
.L_x_115:
[----:B--23--:R-:W-:Y:S05]  /*72d0*/  VIADD R0, R38, 0x40 ;  /* 0x0000004026007836 */ /* 0x00cfea0000000000 */
[----:B------:R-:W-:Y:S04]  /*72e0*/  SHF.R.U32.HI R0, RZ, 0x15, R0 ;  /* 0x00000015ff007819 */ /* 0x000fe80000011600 */
[----:B------:R-:W-:Y:S11]  /*72f0*/  LOP3.LUT P0, RZ, R0, 0x3, R79, 0x48, !PT ;  /* 0x0000000300ff7812 */ /* 0x000ff6000780484f */
[----:B------:R-:W-:Y:S02]  /*7300*/  @!UPT UIADD3 URZ, UPT, UPT, URZ, URZ, URZ ;  /* 0x000000fffffff290 */ /* 0x000fe4000fffe0ff */
[----:B------:R-:W-:Y:S05]  /*7310*/  @!P0 BRA `(.L_x_120) ;  /* 0x0000000000408947 */ /* 0x000fea0003800000 */
[----:B------:R-:W2:Y:S01]  /*7320*/  LDCU.64 UR8, c[0x4][0x70] ;  /* 0x01000e00ff0877ac */ /* 0x000ea20008000a00 */
[----:B------:R-:W-:Y:S01]  /*7330*/  MOV R15, 0x0 ;  /* 0x00000000000f7802 */ /* 0x000fe20000000f00 */
[----:B------:R-:W-:Y:S02]  /*7340*/  HFMA2 R12, -RZ, RZ, 0, 5.9604644775390625e-08 ;  /* 0x00000001ff0c7431 */ /* 0x000fe400000001ff */
[----:B------:R-:W-:Y:S02]  /*7350*/  IMAD.MOV.U32 R8, RZ, RZ, 0x192 ;  /* 0x00000192ff087424 */ /* 0x000fe400078e00ff */
[----:B------:R-:W-:Y:S01]  /*7360*/  IMAD.MOV.U32 R13, RZ, RZ, RZ ;  /* 0x000000ffff0d7224 */ /* 0x000fe200078e00ff */
[----:B------:R-:W3:Y:S01]  /*7370*/  LDCU.64 UR6, c[0x4][0x78] ;  /* 0x01000f00ff0677ac */ /* 0x000ee20008000a00 */
[----:B------:R-:W1:Y:S01]  /*7380*/  LDC.64 R14, c[0x4][R15] ;  /* 0x010000000f0e7b82 */ /* 0x000e620000000a00 */
[----:B------:R-:W5:Y:S01]  /*7390*/  LDCU.64 UR4, c[0x4][0x10] ;  /* 0x01000200ff0477ac */ /* 0x000f620008000a00 */
[----:B--2---:R-:W-:Y:S01]  /*73a0*/  MOV R5, UR9 ;  /* 0x0000000900057c02 */ /* 0x004fe20008000f00 */
[----:B------:R-:W-:Y:S01]  /*73b0*/  IMAD.U32 R4, RZ, RZ, UR8 ;  /* 0x00000008ff047e24 */ /* 0x000fe2000f8e00ff */
[----:B---3--:R-:W-:Y:S01]  /*73c0*/  MOV R7, UR7 ;  /* 0x0000000700077c02 */ /* 0x008fe20008000f00 */
[----:B------:R-:W-:Y:S01]  /*73d0*/  IMAD.U32 R6, RZ, RZ, UR6 ;  /* 0x00000006ff067e24 */ /* 0x000fe2000f8e00ff */
[----:B-----5:R-:W-:Y:S01]  /*73e0*/  MOV R11, UR5 ;  /* 0x00000005000b7c02 */ /* 0x020fe20008000f00 */
[----:B------:R-:W-:Y:S02]  /*73f0*/  IMAD.U32 R10, RZ, RZ, UR4 ;  /* 0x00000004ff0a7e24 */ /* 0x000fe4000f8e00ff */
[----:B------:R-:W-:Y:S07]  /*7400*/  LEPC R20, `(.L_x_120) ;  /* 0x000000001014794e */ /* 0x000fee0000000000 */
[----:B-1--4-:R-:W-:Y:S05]  /*7410*/  CALL.ABS.NOINC R14 ;  /* 0x000000000e007343 */ /* 0x012fea0003c00000 */
.L_x_120:
[----:B----4-:R-:W-:Y:S01]  /*7420*/  SHF.L.U32 R40, R48, 0x10, RZ ;  /* 0x0000001030287819 */ /* 0x010fe200000006ff */
[----:B------:R-:W-:Y:S05]  /*7430*/  WARPSYNC.ALL ;  /* 0x0000000000007948 */ /* 0x000fea0003800000 */
[----:B------:R-:W-:Y:S01]  /*7440*/  R2UR UR4, R38 ;  /* 0x00000000260472ca */ /* 0x000fe200000e0000 */
[----:B------:R-:W-:Y:S01]  /*7450*/  BSSY.RECONVERGENT B0, `(.L_x_121) ;  /* 0x0000088000007945 */ /* 0x000fe20003800200 */
[----:B------:R-:W-:Y:S02]  /*7460*/  LOP3.LUT R42, R48, 0xffff0000, RZ, 0xc0, !PT ;  /* 0xffff0000302a7812 */ /* 0x000fe400078ec0ff */
[----:B------:R-:W-:Y:S02]  /*7470*/  SHF.L.U32 R41, R49, 0x10, RZ ;  /* 0x0000001031297819 */ /* 0x000fe400000006ff */
[----:B------:R-:W-:Y:S02]  /*7480*/  SHF.L.U32 R43, R51, 0x10, RZ ;  /* 0x00000010332b7819 */ /* 0x000fe400000006ff */
[----:B-1----:R-:W-:Y:S02]  /*7490*/  LOP3.LUT R44, R71, 0xffff0000, RZ, 0xc0, !PT ;  /* 0xffff0000472c7812 */ /* 0x002fe400078ec0ff */
[----:B------:R-:W-:Y:S03]  /*74a0*/  ISETP.NE.AND P0, PT, R90, RZ, PT ;  /* 0x000000ff5a00720c */ /* 0x000fe60003f05270 */
[----:B------:R-:W1:Y:S02]  /*74b0*/  LDTM.16dp256bit.x8 R4, tmem[UR4+0x40] ;  /* 0x00004004000479ee */ /* 0x000e6400081a0000 */
[C---:B-1----:R-:W-:Y:S01]  /*74c0*/  FMUL R0, R37.reuse, R4 ;  /* 0x0000000425007220 */ /* 0x042fe20000400000 */
        /* <DEDUP_REMOVED lines=69> */
[----:B------:R1:W-:Y:S01]  /*7920*/  STSM.16.M88.4 [R93+0x2400], R56 ;  /* 0x002400385d007844 */ /* 0x0003e20000000200 */
[----:B------:R-:W-:Y:S01]  /*7930*/  F2FP.BF16.F32.PACK_AB R97, R23, R22 ;  /* 0x000000161761723e */ /* 0x000fe200000010ff */
[C---:B------:R-:W-:Y:S01]  /*7940*/  FMUL R21, R37.reuse, R25 ;  /* 0x0000001925157220 */ /* 0x040fe20000400000 */
[C---:B------:R-:W-:Y:S01]  /*7950*/  FMUL R26, R37.reuse, R26 ;  /* 0x0000001a251a7220 */ /* 0x040fe20000400000 */
[----:B------:R-:W-:Y:S01]  /*7960*/  FMUL R27, R37, R27 ;  /* 0x0000001b251b7220 */ /* 0x000fe20000400000 */
[----:B------:R-:W-:Y:S01]  /*7970*/  FFMA R20, R39, R41, R20 ;  /* 0x0000002927147223 */ /* 0x000fe20000000014 */
[----:B------:R-:W-:Y:S02]  /*7980*/  SHF.L.U32 R41, R69, 0x10, RZ ;  /* 0x0000001045297819 */ /* 0x000fe400000006ff */
[----:B------:R1:W-:Y:S01]  /*7990*/  STSM.16.M88.4 [R92+0x2400], R64 ;  /* 0x002400405c007844 */ /* 0x0003e20000000200 */
[C---:B------:R-:W-:Y:S01]  /*79a0*/  FFMA R21, R39.reuse, R40, R21 ;  /* 0x0000002827157223 */ /* 0x040fe20000000015 */
[C---:B------:R-:W-:Y:S01]  /*79b0*/  SHF.L.U32 R40, R68.reuse, 0x10, RZ ;  /* 0x0000001044287819 */ /* 0x040fe200000006ff */
[----:B------:R-:W-:Y:S01]  /*79c0*/  FFMA R26, R39, R43, R26 ;  /* 0x0000002b271a7223 */ /* 0x000fe2000000001a */
[----:B------:R-:W-:Y:S01]  /*79d0*/  SHF.L.U32 R43, R71, 0x10, RZ ;  /* 0x00000010472b7819 */ /* 0x000fe200000006ff */
[----:B------:R-:W-:Y:S01]  /*79e0*/  FFMA R27, R39, R42, R27 ;  /* 0x0000002a271b7223 */ /* 0x000fe2000000001b */
[C---:B------:R-:W-:Y:S01]  /*79f0*/  FMUL R24, R37.reuse, R28 ;  /* 0x0000001c25187220 */ /* 0x040fe20000400000 */
[----:B------:R-:W-:Y:S01]  /*7a00*/  LOP3.LUT R42, R68, 0xffff0000, RZ, 0xc0, !PT ;  /* 0xffff0000442a7812 */ /* 0x000fe200078ec0ff */
[C---:B------:R-:W-:Y:S01]  /*7a10*/  FMUL R25, R37.reuse, R29 ;  /* 0x0000001d25197220 */ /* 0x040fe20000400000 */
[----:B------:R-:W-:Y:S01]  /*7a20*/  FMUL R30, R37, R30 ;  /* 0x0000001e251e7220 */ /* 0x000fe20000400000 */
[----:B------:R-:W-:Y:S01]  /*7a30*/  FFMA R24, R39, R40, R24 ;  /* 0x0000002827187223 */ /* 0x000fe20000000018 */
[----:B------:R-:W-:Y:S01]  /*7a40*/  LOP3.LUT R40, R69, 0xffff0000, RZ, 0xc0, !PT ;  /* 0xffff000045287812 */ /* 0x000fe200078ec0ff */
[C---:B------:R-:W-:Y:S01]  /*7a50*/  FFMA R25, R39.reuse, R42, R25 ;  /* 0x0000002a27197223 */ /* 0x040fe20000000019 */
[----:B------:R-:W-:Y:S01]  /*7a60*/  FFMA R30, R39, R41, R30 ;  /* 0x00000029271e7223 */ /* 0x000fe2000000001e */
[C---:B------:R-:W-:Y:S01]  /*7a70*/  FMUL R31, R37.reuse, R31 ;  /* 0x0000001f251f7220 */ /* 0x040fe20000400000 */
[C---:B------:R-:W-:Y:S01]  /*7a80*/  SHF.L.U32 R41, R70.reuse, 0x10, RZ ;  /* 0x0000001046297819 */ /* 0x040fe200000006ff */
[C---:B------:R-:W-:Y:S01]  /*7a90*/  FMUL R28, R37.reuse, R32 ;  /* 0x00000020251c7220 */ /* 0x040fe20000400000 */
[----:B------:R-:W-:Y:S01]  /*7aa0*/  LOP3.LUT R42, R70, 0xffff0000, RZ, 0xc0, !PT ;  /* 0xffff0000462a7812 */ /* 0x000fe200078ec0ff */
[C---:B------:R-:W-:Y:S01]  /*7ab0*/  FMUL R29, R37.reuse, R33 ;  /* 0x00000021251d7220 */ /* 0x040fe20000400000 */
[----:B------:R-:W-:Y:S01]  /*7ac0*/  FMUL R34, R37, R34 ;  /* 0x0000002225227220 */ /* 0x000fe20000400000 */
[----:B------:R-:W-:Y:S01]  /*7ad0*/  FFMA R31, R39, R40, R31 ;  /* 0x00000028271f7223 */ /* 0x000fe2000000001f */
        /* <DEDUP_REMOVED lines=9> */
[----:B------:R1:W-:Y:S01]  /*7b70*/  STSM.16.M88.4 [R94+0x2000], R96 ;  /* 0x002000605e007844 */ /* 0x0003e20000000200 */
[----:B------:R-:W-:Y:S02]  /*7b80*/  F2FP.BF16.F32.PACK_AB R106, R29, R28 ;  /* 0x0000001c1d6a723e */ /* 0x000fe400000010ff */
[----:B------:R-:W-:Y:S05]  /*7b90*/  F2FP.BF16.F32.PACK_AB R107, R35, R34 ;  /* 0x00000022236b723e */ /* 0x000fea00000010ff */
[----:B------:R1:W-:Y:S01]  /*7ba0*/  STSM.16.M88.4 [R100+0x2000], R104 ;  /* 0x0020006864007844 */ /* 0x0003e20000000200 */
        /* <DEDUP_REMOVED lines=9> */
[----:B------:R-:W-:Y:S02]  /*7c40*/  UIADD3 UR9, UPT, UPT, UR49, 0x40, URZ ;  /* 0x0000004031097890 */ /* 0x000fe4000fffe0ff */
[----:B------:R-:W-:Y:S01]  /*7c50*/  UIADD3 UR8, UPT, UPT, UR44, 0x2400, URZ ;  /* 0x000024002c087890 */ /* 0x000fe2000fffe0ff */
[----:B------:R-:W-:Y:S01]  /*7c60*/  UMOV UR10, UR50 ;  /* 0x00000032000a7c82 */ /* 0x000fe20008000000 */
[----:B------:R-:W-:Y:S01]  /*7c70*/  UMOV UR11, UR36 ;  /* 0x00000024000b7c82 */ /* 0x000fe20008000000 */
[----:B--2---:R-:W-:Y:S04]  /*7c80*/  UIADD3 UR4, UP0, UPT, UR6, 0x680, URZ ;  /* 0x0000068006047890 */ /* 0x004fe8000ff1e0ff */
[----:B------:R-:W-:Y:S09]  /*7c90*/  UIADD3.X UR5, UPT, UPT, URZ, UR7, URZ, UP0, !UPT ;  /* 0x00000007ff057290 */ /* 0x000ff200087fe4ff */
[----:B------:R2:W-:Y:S01]  /*7ca0*/  UTMASTG.3D [UR8], [UR4] ;  /* 0x00000008040073b5 */ /* 0x0005e20008010000 */
[----:B------:R0:W-:Y:S01]  /*7cb0*/  UTMACMDFLUSH ;  /* 0x00000000000079b7 */ /* 0x0001e20000000000 */
[----:B--2---:R-:W-:Y:S04]  /*7cc0*/  DEPBAR.LE SB0, 0x1 ;  /* 0x000080400000791a */ /* 0x004fe80000000000 */
.L_x_122:
[----:B------:R-:W-:Y:S05]  /*7cd0*/  BSYNC.RECONVERGENT B0 ;  /* 0x0000000000007941 */ /* 0x000fea0003800200 */
.L_x_121:
[----:B------:R-:W-:Y:S01]  /*7ce0*/  BAR.SYNC.DEFER_BLOCKING 0x1, 0x80 ;  /* 0x0042000000007b1d */ /* 0x000fe20000010000 */
[----:B------:R-:W-:Y:S01]  /*7cf0*/  ISETP.NE.AND P1, PT, R91, RZ, PT ;  /* 0x000000ff5b00720c */ /* 0x000fe20003f25270 */
[----:B------:R-:W-:Y:S01]  /*7d00*/  UISETP.GT.U32.AND UP0, UPT, UR46, -0x3, UPT ;  /* 0xfffffffd2e00788c */ /* 0x000fe2000bf04070 */
[----:B------:R-:W-:Y:S11]  /*7d10*/  LEA R5, R72, UR44, 0x3 ;  /* 0x0000002c48057c11 */ /* 0x000ff6000f8e18ff */
        /* <DEDUP_REMOVED lines=11> */
.L_x_123:
        /* <DEDUP_REMOVED lines=15> */
.L_x_127:
[----:B------:R-:W-:Y:S05]  /*7ec0*/  BSYNC B0 ;  /* 0x0000000000007941 */ /* 0x000fea0003800000 */
.L_x_126:
[----:B------:R-:W-:Y:S11]  /*7ed0*/  ISETP.NE.AND P0, PT, R103, RZ, PT ;  /* 0x000000ff6700720c */ /* 0x000ff60003f05270 */
[----:B------:R-:W-:Y:S02]  /*7ee0*/  @!UPT UIADD3 URZ, UPT, UPT, URZ, URZ, URZ ;  /* 0x000000fffffff290 */ /* 0x000fe4000fffe0ff */
[----:B--2---:R-:W-:Y:S01]  /*7ef0*/  @P0 IADD3 R0, PT, PT, R88, R3, RZ ;  /* 0x0000000358000210 */ /* 0x004fe20007ffe0ff */
[----:B------:R-:W-:Y:S05]  /*7f00*/  @P0 WARPSYNC.ALL ;  /* 0x0000000000000948 */ /* 0x000fea0003800000 */
[----:B------:R3:W4:Y:S04]  /*7f10*/  @P0 LDSM.16.M88.4 R48, [R72+UR44+0x400] ;  /* 0x0004002c4830083b */ /* 0x0007280008000200 */
[----:B------:R3:W2:Y:S04]  /*7f20*/  @P0 LDSM.16.M88.4 R52, [R4+0x400] ;  /* 0x000400000434083b */ /* 0x0006a80000000200 */
[----:B------:R3:W1:Y:S04]  /*7f30*/  @P0 LDSM.16.M88.4 R60, [R3+0x400] ;  /* 0x00040000033c083b */ /* 0x0006680000000200 */
[----:B------:R3:W1:Y:S02]  /*7f40*/  @P0 LDSM.16.M88.4 R68, [R0+0x400] ;  /* 0x000400000044083b */ /* 0x0006640000000200 */
.L_x_125:
[----:B------:R-:W-:Y:S05]  /*7f50*/  BSYNC B1 ;  /* 0x0000000000017941 */ /* 0x000fea0003800000 */
.L_x_124:
        /* <DEDUP_REMOVED lines=21> */
.L_x_129:
[----:B------:R-:W-:Y:S01]  /*80b0*/  ISETP.NE.AND P0, PT, R90, RZ, PT ;  /* 0x000000ff5a00720c */ /* 0x000fe20003f05270 */
[----:B------:R-:W-:Y:S05]  /*80c0*/  WARPSYNC.ALL ;  /* 0x0000000000007948 */ /* 0x000fea0003800000 */
[----:B------:R-:W-:Y:S01]  /*80d0*/  R2UR UR4, R38 ;  /* 0x00000000260472ca */ /* 0x000fe200000e0000 */
[----:B------:R-:W2:Y:S01]  /*80e0*/  S2UR UR6, SR_CgaCtaId ;  /* 0x00000000000679c3 */ /* 0x000ea20000008800 */
[C---:B----4-:R-:W-:Y:S01]  /*80f0*/  SHF.L.U32 R40, R48.reuse, 0x10, RZ ;  /* 0x0000001030287819 */ /* 0x050fe200000006ff */
[----:B------:R-:W-:Y:S01]  /*8100*/  BSSY.RECONVERGENT B0, `(.L_x_130) ;  /* 0x000008c000007945 */ /* 0x000fe20003800200 */
[----:B------:R-:W-:Y:S02]  /*8110*/  LOP3.LUT R42, R48, 0xffff0000, RZ, 0xc0, !PT ;  /* 0xffff0000302a7812 */ /* 0x000fe400078ec0ff */
[C---:B------:R-:W-:Y:S02]  /*8120*/  SHF.L.U32 R41, R49.reuse, 0x10, RZ ;  /* 0x0000001031297819 */ /* 0x040fe400000006ff */
[----:B------:R-:W-:Y:S02]  /*8130*/  LOP3.LUT R44, R49, 0xffff0000, RZ, 0xc0, !PT ;  /* 0xffff0000312c7812 */ /* 0x000fe400078ec0ff */
[C---:B------:R-:W-:Y:S02]  /*8140*/  SHF.L.U32 R43, R50.reuse, 0x10, RZ ;  /* 0x00000010322b7819 */ /* 0x040fe400000006ff */
[----:B------:R-:W-:Y:S01]  /*8150*/  LOP3.LUT R46, R50, 0xffff0000, RZ, 0xc0, !PT ;  /* 0xffff0000322e7812 */ /* 0x000fe200078ec0ff */
[----:B------:R-:W3:Y:S01]  /*8160*/  LDTM.16dp256bit.x8 R4, tmem[UR4+0x80] ;  /* 0x00008004000479ee */ /* 0x000ee200081a0000 */
[C---:B------:R-:W-:Y:S01]  /*8170*/  SHF.L.U32 R45, R51.reuse, 0x10, RZ ;  /* 0x00000010332d7819 */ /* 0x040fe200000006ff */
[----:B------:R-:W-:Y:S01]  /*8180*/  NOP ;  /* 0x0000000000007918 */ /* 0x000fe20000000000 */
[----:B------:R-:W-:Y:S02]  /*8190*/  LOP3.LUT R48, R51, 0xffff0000, RZ, 0xc0, !PT ;  /* 0xffff000033307812 */ /* 0x000fe400078ec0ff */
[----:B------:R-:W-:Y:S02]  /*81a0*/  R2UR UR5, R95 ;  /* 0x000000005f0572ca */ /* 0x000fe400000e0000 */
[C---:B------:R-:W-:Y:S02]  /*81b0*/  SHF.L.U32 R47, R52.reuse, 0x10, RZ ;  /* 0x00000010342f7819 */ /* 0x040fe400000006ff */
[----:B------:R-:W-:Y:S02]  /*81c0*/  LOP3.LUT R50, R52, 0xffff0000, RZ, 0xc0, !PT ;  /* 0xffff000034327812 */ /* 0x000fe400078ec0ff */
[C---:B------:R-:W-:Y:S02]  /*81d0*/  SHF.L.U32 R49, R53.reuse, 0x10, RZ ;  /* 0x0000001035317819 */ /* 0x040fe400000006ff */
[----:B------:R-:W-:Y:S02]  /*81e0*/  LOP3.LUT R52, R53, 0xffff0000, RZ, 0xc0, !PT ;  /* 0xffff000035347812 */ /* 0x000fe400078ec0ff */
[C---:B------:R-:W-:Y:S02]  /*81f0*/  SHF.L.U32 R51, R54.reuse, 0x10, RZ ;  /* 0x0000001036337819 */ /* 0x040fe400000006ff */
[----:B------:R-:W-:Y:S01]  /*8200*/  LOP3.LUT R54, R54, 0xffff0000, RZ, 0xc0, !PT ;  /* 0xffff000036367812 */ /* 0x000fe200078ec0ff */
[----:B------:R-:W-:Y:S01]  /*8210*/  UIADD3 UR4, UPT, UPT, UR5, 0x140, URZ ;  /* 0x0000014005047890 */ /* 0x000fe2000fffe0ff */
[C---:B------:R-:W-:Y:S02]  /*8220*/  SHF.L.U32 R53, R55.reuse, 0x10, RZ ;  /* 0x0000001037357819 */ /* 0x040fe400000006ff */
[----:B-1----:R-:W-:Y:S02]  /*8230*/  LOP3.LUT R56, R55, 0xffff0000, RZ, 0xc0, !PT ;  /* 0xffff000037387812 */ /* 0x002fe400078ec0ff */
[C---:B------:R-:W-:Y:S01]  /*8240*/  SHF.L.U32 R55, R60.reuse, 0x10, RZ ;  /* 0x000000103c377819 */ /* 0x040fe200000006ff */
[----:B--2---:R-:W-:Y:S01]  /*8250*/  UPRMT UR4, UR6, 0x654, UR4 ;  /* 0x0000065406047896 */ /* 0x004fe20008000004 */
[C---:B---3--:R-:W-:Y:S01]  /*8260*/  FMUL R4, R37.reuse, R4 ;  /* 0x0000000425047220 */ /* 0x048fe20000400000 */
[C---:B------:R-:W-:Y:S01]  /*8270*/  FMUL R5, R37.reuse, R5 ;  /* 0x0000000525057220 */ /* 0x040fe20000400000 */
[----:B------:R-:W-:Y:S01]  /*8280*/  FMUL R6, R37, R6 ;  /* 0x0000000625067220 */ /* 0x000fe20000400000 */
[----:B------:R-:W-:Y:S01]  /*8290*/  LOP3.LUT R58, R60, 0xffff0000, RZ, 0xc0, !PT ;  /* 0xffff00003c3a7812 */ /* 0x000fe200078ec0ff */
[C---:B------:R-:W-:Y:S01]  /*82a0*/  FFMA R4, R39.reuse, R40, R4 ;  /* 0x0000002827047223 */ /* 0x040fe20000000004 */
[----:B------:R-:W-:Y:S01]  /*82b0*/  FFMA R5, R39, R42, R5 ;  /* 0x0000002a27057223 */ /* 0x000fe20000000005 */
[----:B------:R-:W-:Y:S01]  /*82c0*/  SHF.L.U32 R57, R61, 0x10, RZ ;  /* 0x000000103d397819 */ /* 0x000fe200000006ff */
[----:B------:R-:W-:Y:S01]  /*82d0*/  FFMA R6, R39, R41, R6 ;  /* 0x0000002927067223 */ /* 0x000fe20000000006 */
[----:B------:R-:W-:Y:S01]  /*82e0*/  SYNCS.ARRIVE.TRANS64.RED.A1T0 RZ, [UR4], RZ ;  /* 0x000000ffffff79a7 */ /* 0x000fe20008100404 */
[----:B------:R-:W-:Y:S01]  /*82f0*/  FMUL R7, R37, R7 ;  /* 0x0000000725077220 */ /* 0x000fe20000400000 */
[----:B------:R-:W-:Y:S01]  /*8300*/  LOP3.LUT R60, R61, 0xffff0000, RZ, 0xc0, !PT ;  /* 0xffff00003d3c7812 */ /* 0x000fe200078ec0ff */
[----:B------:R-:W-:Y:S01]  /*8310*/  FMUL R8, R37, R8 ;  /* 0x0000000825087220 */ /* 0x000fe20000400000 */
[----:B------:R-:W-:Y:S01]  /*8320*/  F2FP.BF16.F32.PACK_AB R40, R5, R4 ;  /* 0x000000040528723e */ /* 0x000fe200000010ff */
[----:B------:R-:W-:Y:S01]  /*8330*/  FFMA R7, R39, R44, R7 ;  /* 0x0000002c27077223 */ /* 0x000fe20000000007 */
[----:B------:R-:W-:Y:S01]  /*8340*/  FMUL R9, R37, R9 ;  /* 0x0000000925097220 */ /* 0x000fe20000400000 */
[----:B------:R-:W-:Y:S01]  /*8350*/  FFMA R8, R39, R43, R8 ;  /* 0x0000002b27087223 */ /* 0x000fe20000000008 */
[C---:B------:R-:W-:Y:S01]  /*8360*/  SHF.L.U32 R59, R62.reuse, 0x10, RZ ;  /* 0x000000103e3b7819 */ /* 0x040fe200000006ff */
[----:B------:R-:W-:Y:S01]  /*8370*/  FMUL R0, R37, R10 ;  /* 0x0000000a25007220 */ /* 0x000fe20000400000 */
[----:B------:R-:W-:Y:S01]  /*8380*/  F2FP.BF16.F32.PACK_AB R41, R7, R6 ;  /* 0x000000060729723e */ /* 0x000fe200000010ff */
[----:B------:R-:W-:Y:S01]  /*8390*/  FFMA R9, R39, R46, R9 ;  /* 0x0000002e27097223 */ /* 0x000fe20000000009 */
[----:B------:R-:W-:Y:S01]  /*83a0*/  FMUL R3, R37, R11 ;  /* 0x0000000b25037220 */ /* 0x000fe20000400000 */
[----:B------:R-:W-:Y:S01]  /*83b0*/  FFMA R0, R39, R45, R0 ;  /* 0x0000002d27007223 */ /* 0x000fe20000000000 */
[----:B------:R-:W-:Y:S01]  /*83c0*/  LOP3.LUT R62, R62, 0xffff0000, RZ, 0xc0, !PT ;  /* 0xffff00003e3e7812 */ /* 0x000fe200078ec0ff */
[----:B------:R-:W-:Y:S01]  /*83d0*/  FMUL R10, R37, R12 ;  /* 0x0000000c250a7220 */ /* 0x000fe20000400000 */
[----:B------:R-:W-:Y:S01]  /*83e0*/  F2FP.BF16.F32.PACK_AB R42, R9, R8 ;  /* 0x00000008092a723e */ /* 0x000fe200000010ff */
[----:B------:R-:W-:Y:S01]  /*83f0*/  FFMA R3, R39, R48, R3 ;  /* 0x0000003027037223 */ /* 0x000fe20000000003 */
[----:B------:R-:W-:Y:S01]  /*8400*/  FMUL R11, R37, R13 ;  /* 0x0000000d250b7220 */ /* 0x000fe20000400000 */
[----:B------:R-:W-:Y:S01]  /*8410*/  FFMA R10, R39, R47, R10 ;  /* 0x0000002f270a7223 */ /* 0x000fe2000000000a */
[----:B------:R-:W-:Y:S01]  /*8420*/  SHF.L.U32 R61, R63, 0x10, RZ ;  /* 0x000000103f3d7819 */ /* 0x000fe200000006ff */
[----:B------:R-:W-:Y:S01]  /*8430*/  FMUL R14, R37, R14 ;  /* 0x0000000e250e7220 */ /* 0x000fe20000400000 */
[----:B------:R-:W-:Y:S01]  /*8440*/  F2FP.BF16.F32.PACK_AB R43, R3, R0 ;  /* 0x00000000032b723e */ /* 0x000fe200000010ff */
[----:B------:R-:W-:Y:S01]  /*8450*/  FFMA R11, R39, R50, R11 ;  /* 0x00000032270b7223 */ /* 0x000fe2000000000b */
[----:B------:R-:W-:Y:S01]  /*8460*/  FMUL R15, R37, R15 ;  /* 0x0000000f250f7220 */ /* 0x000fe20000400000 */
[----:B------:R-:W-:Y:S01]  /*8470*/  FFMA R14, R39, R49, R14 ;  /* 0x00000031270e7223 */ /* 0x000fe2000000000e */
[----:B------:R-:W-:Y:S01]  /*8480*/  LOP3.LUT R64, R63, 0xffff0000, RZ, 0xc0, !PT ;  /* 0xffff00003f407812 */ /* 0x000fe200078ec0ff */
[----:B------:R1:W-:Y:S01]  /*8490*/  STSM.16.M88.4 [R93+0x4400], R40 ;  /* 0x004400285d007844 */ /* 0x0003e20000000200 */
[----:B------:R-:W-:Y:S01]  /*84a0*/  F2FP.BF16.F32.PACK_AB R96, R11, R10 ;  /* 0x0000000a0b60723e */ /* 0x000fe200000010ff */
[----:B------:R-:W-:Y:S01]  /*84b0*/  FFMA R15, R39, R52, R15 ;  /* 0x00000034270f7223 */ /* 0x000fe2000000000f */
[C---:B------:R-:W-:Y:S01]  /*84c0*/  FMUL R12, R37.reuse, R16 ;  /* 0x00000010250c7220 */ /* 0x040fe20000400000 */
[C---:B------:R-:W-:Y:S01]  /*84d0*/  FMUL R13, R37.reuse, R17 ;  /* 0x00000011250d7220 */ /* 0x040fe20000400000 */
[----:B------:R-:W-:Y:S01]  /*84e0*/  FMUL R18, R37, R18 ;  /* 0x0000001225127220 */ /* 0x000fe20000400000 */
[C---:B------:R-:W-:Y:S01]  /*84f0*/  SHF.L.U32 R63, R68.reuse, 0x10, RZ ;  /* 0x00000010443f7819 */ /* 0x040fe200000006ff */
[----:B------:R-:W-:Y:S01]  /*8500*/  FFMA R12, R39, R51, R12 ;  /* 0x00000033270c7223 */ /* 0x000fe2000000000c */
[----:B------:R-:W-:Y:S01]  /*8510*/  F2FP.BF16.F32.PACK_AB R97, R15, R14 ;  /* 0x0000000e0f61723e */ /* 0x000fe200000010ff */
[C---:B------:R-:W-:Y:S01]  /*8520*/  FFMA R13, R39.reuse, R54, R13 ;  /* 0x00000036270d7223 */ /* 0x040fe2000000000d */
[----:B------:R-:W-:Y:S01]  /*8530*/  FFMA R18, R39, R53, R18 ;  /* 0x0000003527127223 */ /* 0x000fe20000000012 */
[C---:B------:R-:W-:Y:S01]  /*8540*/  FMUL R19, R37.reuse, R19 ;  /* 0x0000001325137220 */ /* 0x040fe20000400000 */
        /* <DEDUP_REMOVED lines=22> */
[----:B------:R-:W-:Y:S01]  /*86b0*/  FFMA R21, R39, R62, R21 ;  /* 0x0000003e27157223 */ /* 0x000fe20000000015 */
[C---:B------:R-:W-:Y:S01]  /*86c0*/  FMUL R27, R37.reuse, R27 ;  /* 0x0000001b251b7220 */ /* 0x040fe20000400000 */
[C---:B------:R-:W-:Y:S01]  /*86d0*/  FMUL R24, R37.reuse, R28 ;  /* 0x0000001c25187220 */ /* 0x040fe20000400000 */
[----:B------:R-:W-:Y:S01]  /*86e0*/  FMUL R25, R37, R29 ;  /* 0x0000001d25197220 */ /* 0x000fe20000400000 */
[----:B------:R-:W-:Y:S01]  /*86f0*/  FFMA R26, R39, R61, R26 ;  /* 0x0000003d271a7223 */ /* 0x000fe2000000001a */
[----:B------:R-:W-:Y:S01]  /*8700*/  FMUL R30, R37, R30 ;  /* 0x0000001e251e7220 */ /* 0x000fe20000400000 */
[----:B------:R-:W-:Y:S01]  /*8710*/  FFMA R27, R39, R64, R27 ;  /* 0x00000040271b7223 */ /* 0x000fe2000000001b */
[----:B------:R-:W-:Y:S01]  /*8720*/  FMUL R31, R37, R31 ;  /* 0x0000001f251f7220 */ /* 0x000fe20000400000 */
[----:B------:R-:W-:Y:S01]  /*8730*/  FFMA R24, R39, R63, R24 ;  /* 0x0000003f27187223 */ /* 0x000fe20000000018 */
[----:B------:R-:W-:Y:S01]  /*8740*/  LOP3.LUT R70, R70, 0xffff0000, RZ, 0xc0, !PT ;  /* 0xffff000046467812 */ /* 0x000fe200078ec0ff */
[----:B------:R-:W-:Y:S01]  /*8750*/  FMUL R28, R37, R32 ;  /* 0x00000020251c7220 */ /* 0x000fe20000400000 */
[----:B------:R-:W-:Y:S01]  /*8760*/  FFMA R25, R39, R66, R25 ;  /* 0x0000004227197223 */ /* 0x000fe20000000019 */
[----:B------:R-:W-:Y:S01]  /*8770*/  SHF.L.U32 R69, R71, 0x10, RZ ;  /* 0x0000001047457819 */ /* 0x000fe200000006ff */
[----:B------:R-:W-:Y:S01]  /*8780*/  FMUL R29, R37, R33 ;  /* 0x00000021251d7220 */ /* 0x000fe20000400000 */
[----:B------:R-:W-:Y:S01]  /*8790*/  FFMA R30, R39, R65, R30 ;  /* 0x00000041271e7223 */ /* 0x000fe2000000001e */
[----:B------:R-:W-:Y:S01]  /*87a0*/  LOP3.LUT R72, R71, 0xffff0000, RZ, 0xc0, !PT ;  /* 0xffff000047487812 */ /* 0x000fe200078ec0ff */
        /* <DEDUP_REMOVED lines=33> */
.L_x_131:
[----:B------:R-:W-:Y:S05]  /*89c0*/  BSYNC.RECONVERGENT B0 ;  /* 0x0000000000007941 */ /* 0x000fea0003800200 */
.L_x_130:
[----:B------:R-:W-:Y:S01]  /*89d0*/  BAR.SYNC.DEFER_BLOCKING 0x1, 0x80 ;  /* 0x0042000000007b1d */ /* 0x000fe20000010000 */
[----:B------:R-:W-:Y:S01]  /*89e0*/  UIADD3 UR4, UPT, UPT, UR46, 0x1, URZ ;  /* 0x000000012e047890 */ /* 0x000fe2000fffe0ff */
[----:B------:R-:W-:Y:S03]  /*89f0*/  IADD3 R0, PT, PT, R36, 0x1, RZ ;  /* 0x0000000124007810 */ /* 0x000fe60007ffe0ff */
[----:B------:R-:W-:Y:S09]  /*8a00*/  UISETP.GT.U32.AND UP0, UPT, UR4, -0x3, UPT ;  /* 0xfffffffd0400788c */ /* 0x000ff2000bf04070 */
[----:B------:R-:W-:Y:S05]  /*8a10*/  BRA.U UP0, `(.L_x_132) ;  /* 0x0000000100287547 */ /* 0x000fea000b800000 */
[----:B------:R-:W2:Y:S01]  /*8a20*/  S2R R3, SR_CgaCtaId ;  /* 0x0000000000037919 */ /* 0x000ea20000008800 */
[----:B------:R-:W-:Y:S01]  /*8a30*/  ISETP.NE.AND P0, PT, R91, RZ, PT ;  /* 0x000000ff5b00720c */ /* 0x000fe20003f05270 */
[----:B------:R-:W-:Y:S01]  /*8a40*/  IMAD.U32 R4, RZ, RZ, UR45 ;  /* 0x0000002dff047e24 */ /* 0x000fe2000f8e00ff */
[----:B------:R-:W-:Y:S04]  /*8a50*/  UIADD3 UR4, UPT, UPT, UR45, 0x1, URZ ;  /* 0x000000012d047890 */ /* 0x000fe8000fffe0ff */
[----:B------:R-:W-:Y:S04]  /*8a60*/  UISETP.NE.AND UP0, UPT, UR4, 0x3, UPT ;  /* 0x000000030400788c */ /* 0x000fe8000bf05270 */
[----:B------:R-:W-:Y:S03]  /*8a70*/  USEL UR45, UR4, URZ, UP0 ;  /* 0x000000ff042d7287 */ /* 0x000fe60008000000 */
[----:B------:R-:W-:Y:S05]  /*8a80*/  @P0 LEA R4, R4, UR44, 0x3 ;  /* 0x0000002c04040c11 */ /* 0x000fea000f8e18ff */
[----:B------:R-:W-:Y:S05]  /*8a90*/  @P0 VIADD R4, R4, 0xd8 ;  /* 0x000000d804040836 */ /* 0x000fea0000000000 */
[----:B--2---:R-:W-:Y:S04]  /*8aa0*/  @P0 PRMT R3, R3, 0x654, R4 ;  /* 0x0000065403030816 */ /* 0x004fe80000000004 */
[----:B------:R2:W-:Y:S03]  /*8ab0*/  @P0 SYNCS.ARRIVE.TRANS64.RED.A1T0 RZ, [R3+URZ], RZ ;  /* 0x000000ff03ff09a7 */ /* 0x0005e600081004ff */
.L_x_132:
[----:B------:R-:W-:Y:S01]  /*8ac0*/  R2UR UR4, R80 ;  /* 0x00000000500472ca */ /* 0x000fe200000e0000 */
[----:B------:R-:W-:Y:S01]  /*8ad0*/  UISETP.NE.AND UP0, UPT, UR60, URZ, UPT ;  /* 0x000000ff3c00728c */ /* 0x000fe2000bf05270 */
[----:B------:R-:W-:Y:S01]  /*8ae0*/  ISETP.NE.AND P0, PT, R84, 0x2, PT ;  /* 0x000000025400780c */ /* 0x000fe20003f05270 */
[----:B------:R-:W-:Y:S01]  /*8af0*/  UIADD3 UR24, UPT, UPT, UR37, UR61, URZ ;  /* 0x0000003d25187290 */ /* 0x000fe2000fffe0ff */
[----:B------:R-:W-:Y:S01]  /*8b00*/  ISETP.NE.AND P1, PT, R0, 0x4, PT ;  /* 0x000000040000780c */ /* 0x000fe20003f25270 */
[----:B------:R-:W-:Y:S01]  /*8b10*/  UIADD3 UR46, UPT, UPT, UR46, 0x3, URZ ;  /* 0x000000032e2e7890 */ /* 0x000fe2000fffe0ff */
[----:B------:R-:W-:Y:S01]  /*8b20*/  SEL R4, RZ, 0x1, P0 ;  /* 0x00000001ff047807 */ /* 0x000fe20000000000 */
[----:B------:R-:W-:Y:S01]  /*8b30*/  UMOV UR36, UR59 ;  /* 0x0000003b00247c82 */ /* 0x000fe20008000000 */
[----:B--2---:R-:W-:Y:S02]  /*8b40*/  SEL R3, RZ, 0x1, P1 ;  /* 0x00000001ff037807 */ /* 0x004fe40000800000 */
[----:B------:R-:W-:Y:S02]  /*8b50*/  LOP3.LUT R85, R85, R4, RZ, 0x3c, !PT ;  /* 0x0000000455557212 */ /* 0x000fe400078e3cff */
[----:B------:R-:W-:Y:S01]  /*8b60*/  LOP3.LUT R86, R86, R3, RZ, 0x3c, !PT ;  /* 0x0000000356567212 */ /* 0x000fe200078e3cff */
[----:B------:R-:W-:Y:S01]  /*8b70*/  UIADD3 UR20, UPT, UPT, UR38, UR4, URZ ;  /* 0x0000000426147290 */ /* 0x000fe2000fffe0ff */
[----:B------:R-:W-:Y:S02]  /*8b80*/  SEL R84, R84, RZ, P0 ;  /* 0x000000ff54547207 */ /* 0x000fe40000000000 */
[----:B------:R-:W-:Y:S01]  /*8b90*/  SEL R36, R0, RZ, P1 ;  /* 0x000000ff00247207 */ /* 0x000fe20000800000 */
[----:B------:R-:W-:Y:S08]  /*8ba0*/  BRA.U UP0, `(.L_x_133) ;  /* 0xffffffc900a87547 */ /* 0x000ff0000b83ffff */
[----:B------:R-:W-:-:S13]  /*8bb0*/  R2UR UR4, R81 ;  /* 0x00000000510472ca */ /* 0x000fda00000e0000 */
[----:B------:R-:W-:-:S09]  /*8bc0*/  UISETP.NE.AND UP0, UPT, UR4, URZ, UPT ;  /* 0x000000ff0400728c */ /* 0x000fd2000bf05270 */
[----:B------:R-:W-:Y:S05]  /*8bd0*/  BRA.U !UP0, `(.L_x_134) ;  /* 0x0000000108487547 */ /* 0x000fea000b800000 */
[----:B------:R-:W2:Y:S02]  /*8be0*/  LDCU.64 UR4, c[0x0][0x890] ;  /* 0x00011200ff0477ac */ /* 0x000ea40008000a00 */
[----:B--2---:R-:W-:-:S04]  /*8bf0*/  UISETP.NE.U32.AND UP0, UPT, UR4, URZ, UPT ;  /* 0x000000ff0400728c */ /* 0x004fc8000bf05070 */
[----:B------:R-:W-:-:S09]  /*8c00*/  UISETP.NE.AND.EX UP0, UPT, UR5, URZ, UPT, UP0 ;  /* 0x000000ff0500728c */ /* 0x000fd2000bf05300 */
[----:B------:R-:W-:Y:S05]  /*8c10*/  BRA.U UP0, `(.L_x_135) ;  /* 0x00000001000c7547 */ /* 0x000fea000b800000 */
[----:B------:R-:W-:-:S13]  /*8c20*/  FSETP.NEU.AND P0, PT, R39, RZ, PT ;  /* 0x000000ff2700720b */ /* 0x000fda0003f0d000 */
[----:B------:R-:W-:Y:S05]  /*8c30*/  @!P0 EXIT ;  /* 0x000000000000894d */ /* 0x000fea0003800000 */
[----:B------:R-:W-:Y:S05]  /*8c40*/  BRA `(.L_x_134) ;  /* 0x00000000002c7947 */ /* 0x000fea0003800000 */
.L_x_135:
[----:B------:R-:W-:Y:S01]  /*8c50*/  ISETP.NE.AND P0, PT, R83, RZ, PT ;  /* 0x000000ff5300720c */ /* 0x000fe20003f05270 */
[----:B------:R-:W-:-:S12]  /*8c60*/  BSSY.RECONVERGENT B0, `(.L_x_134) ;  /* 0x0000009000007945 */ /* 0x000fd80003800200 */
[----:B------:R-:W-:Y:S05]  /*8c70*/  @P0 BRA `(.L_x_136) ;  /* 0x0000000000140947 */ /* 0x000fea0003800000 */
[----:B------:R-:W2:Y:S02]  /*8c80*/  LDCU.64 UR4, c[0x0][0x888] ;  /* 0x00011100ff0477ac */ /* 0x000ea40008000a00 */
[----:B--2---:R-:W-:-:S04]  /*8c90*/  ISETP.NE.U32.AND P0, PT, RZ, UR4, PT ;  /* 0x00000004ff007c0c */ /* 0x004fc8000bf05070 */
[----:B------:R-:W-:-:S13]  /*8ca0*/  ISETP.NE.AND.EX P0, PT, RZ, UR5, PT, P0 ;  /* 0x00000005ff007c0c */ /* 0x000fda000bf05300 */
[----:B------:R-:W-:Y:S05]  /*8cb0*/  @!P0 EXIT ;  /* 0x000000000000894d */ /* 0x000fea0003800000 */
[----:B------:R-:W-:Y:S05]  /*8cc0*/  BRA `(.L_x_137) ;  /* 0x0000000000087947 */ /* 0x000fea0003800000 */
.L_x_136:
[----:B------:R-:W-:-:S13]  /*8cd0*/  FSETP.NEU.AND P0, PT, R39, RZ, PT ;  /* 0x000000ff2700720b */ /* 0x000fda0003f0d000 */
[----:B------:R-:W-:Y:S05]  /*8ce0*/  @!P0 EXIT ;  /* 0x000000000000894d */ /* 0x000fea0003800000 */
.L_x_137:
[----:B------:R-:W-:Y:S05]  /*8cf0*/  BSYNC.RECONVERGENT B0 ;  /* 0x0000000000007941 */ /* 0x000fea0003800200 */
.L_x_134:
[----:B------:R-:W2:Y:S01]  /*8d00*/  S2UR UR5, SR_CgaCtaId ;  /* 0x00000000000579c3 */ /* 0x000ea20000008800 */
[----:B------:R-:W-:Y:S01]  /*8d10*/  ULEA UR4, UR45, UR44, 0x3 ;  /* 0x0000002c2d047291 */ /* 0x000fe2000f8e18ff */
[----:B------:R-:W-:-:S04]  /*8d20*/  DEPBAR.LE SB0, 0x0 ;  /* 0x000080000000791a */ /* 0x000fc80000000000 */
[----:B------:R-:W-:-:S04]  /*8d30*/  UIADD3 UR4, UPT, UPT, UR4, 0xd8, URZ ;  /* 0x000000d804047890 */ /* 0x000fc8000fffe0ff */
[----:B--2---:R-:W-:-:S09]  /*8d40*/  UPRMT UR4, UR5, 0x654, UR4 ;  /* 0x0000065405047896 */ /* 0x004fd20008000004 */
[----:B------:R-:W-:Y:S01]  /*8d50*/  SYNCS.ARRIVE.TRANS64.RED.A1T0 RZ, [UR4], RZ ;  /* 0x000000ffffff79a7 */ /* 0x000fe20008100404 */
[----:B------:R-:W-:Y:S05]  /*8d60*/  EXIT ;  /* 0x000000000000794d */ /* 0x000fea0003800000 */
.L_x_25:
[----:B--2---:R2:W3:Y:S02]  /*8d70*/  SYNCS.PHASECHK.TRANS64.TRYWAIT P0, [R0+URZ+0x170], R3 ;  /* 0x00017003000075a7 */ /* 0x0044e400080011ff */
[----:B---3--:R-:W-:Y:S05]  /*8d80*/  @!P0 NANOSLEEP.SYNCS 0x989680 ;  /* 0x009896800000895d */ /* 0x008fea0003900000 */
[----:B------:R-:W3:Y:S02]  /*8d90*/  @!P0 SYNCS.PHASECHK.TRANS64 P0, [R0+URZ+0x170], R3 ;  /* 0x00017003000085a7 */ /* 0x000ee400080010ff */
[----:B---3--:R-:W-:Y:S05]  /*8da0*/  @!P0 BRA `(.L_x_25) ;  /* 0xfffffffc00f08947 */ /* 0x008fea000383ffff */
[----:B------:R-:W-:Y:S05]  /*8db0*/  BRA `(.L_x_138) ;  /* 0xffffff8c00147947 */ /* 0x000fea000383ffff */
.L_x_28:
[----:B--2---:R-:W-:Y:S07]  /*8dc0*/  MOV R0, UR33 ;  /* 0x0000002100007c02 */ /* 0x004fee0008000f00 */
.L_x_139:
[----:B--2---:R2:W3:Y:S02]  /*8dd0*/  SYNCS.PHASECHK.TRANS64.TRYWAIT P0, [R0+URZ+0x60], R3 ;  /* 0x00006003000075a7 */ /* 0x0044e400080011ff */
[----:B---3--:R-:W-:Y:S05]  /*8de0*/  @!P0 NANOSLEEP.SYNCS 0x989680 ;  /* 0x009896800000895d */ /* 0x008fea0003900000 */
[----:B------:R-:W3:Y:S02]  /*8df0*/  @!P0 SYNCS.PHASECHK.TRANS64 P0, [R0+URZ+0x60], R3 ;  /* 0x00006003000085a7 */ /* 0x000ee400080010ff */
[----:B---3--:R-:W-:Y:S05]  /*8e00*/  @!P0 BRA `(.L_x_139) ;  /* 0xfffffffc00f08947 */ /* 0x008fea000383ffff */
[----:B------:R-:W-:Y:S05]  /*8e10*/  BRA `(.L_x_27) ;  /* 0xffffff8c00547947 */ /* 0x000fea000383ffff */
.L_x_35:
[----:B-1----:R-:W-:Y:S07]  /*8e20*/  MOV R0, UR9 ;  /* 0x0000000900007c02 */ /* 0x002fee0008000f00 */
.L_x_140:
[----:B-1----:R1:W2:Y:S02]  /*8e30*/  SYNCS.PHASECHK.TRANS64.TRYWAIT P0, [R0+URZ+0x60], R3 ;  /* 0x00006003000075a7 */ /* 0x0022a400080011ff */
[----:B--2---:R-:W-:Y:S05]  /*8e40*/  @!P0 NANOSLEEP.SYNCS 0x989680 ;  /* 0x009896800000895d */ /* 0x004fea0003900000 */
[----:B------:R-:W2:Y:S02]  /*8e50*/  @!P0 SYNCS.PHASECHK.TRANS64 P0, [R0+URZ+0x60], R3 ;  /* 0x00006003000085a7 */ /* 0x000ea400080010ff */
[----:B--2---:R-:W-:Y:S05]  /*8e60*/  @!P0 BRA `(.L_x_140) ;  /* 0xfffffffc00f08947 */ /* 0x004fea000383ffff */
[----:B------:R-:W-:Y:S05]  /*8e70*/  BRA `(.L_x_34) ;  /* 0xffffff9000147947 */ /* 0x000fea000383ffff */
.L_x_40:
[----:B-1----:R1:W2:Y:S02]  /*8e80*/  SYNCS.PHASECHK.TRANS64.TRYWAIT P0, [R3+URZ+0x100], R0 ;  /* 0x00010000030075a7 */ /* 0x0022a400080011ff */
[----:B--2---:R-:W-:Y:S05]  /*8e90*/  @!P0 NANOSLEEP.SYNCS 0x989680 ;  /* 0x009896800000895d */ /* 0x004fea0003900000 */
[----:B------:R-:W2:Y:S02]  /*8ea0*/  @!P0 SYNCS.PHASECHK.TRANS64 P0, [R3+URZ+0x100], R0 ;  /* 0x00010000030085a7 */ /* 0x000ea400080010ff */
[----:B--2---:R-:W-:Y:S05]  /*8eb0*/  @!P0 BRA `(.L_x_40) ;  /* 0xfffffffc00f08947 */ /* 0x004fea000383ffff */
[----:B------:R-:W-:Y:S05]  /*8ec0*/  BRA `(.L_x_141) ;  /* 0xffffff9000b47947 */ /* 0x000fea000383ffff */
.L_x_44:
[----:B-1----:R-:W-:-:S07]  /*8ed0*/  MOV R0, UR4 ;  /* 0x0000000400007c02 */ /* 0x002fce0008000f00 */
.L_x_142:
[----:B-1----:R1:W2:Y:S02]  /*8ee0*/  SYNCS.PHASECHK.TRANS64.TRYWAIT P0, [R0+URZ], R3 ;  /* 0x00000003000075a7 */ /* 0x0022a400080011ff */
[----:B--2---:R-:W-:Y:S05]  /*8ef0*/  @!P0 NANOSLEEP.SYNCS 0x989680 ;  /* 0x009896800000895d */ /* 0x004fea0003900000 */
[----:B------:R-:W2:Y:S02]  /*8f00*/  @!P0 SYNCS.PHASECHK.TRANS64 P0, [R0+URZ], R3 ;  /* 0x00000003000085a7 */ /* 0x000ea400080010ff */
[----:B--2---:R-:W-:Y:S05]  /*8f10*/  @!P0 BRA `(.L_x_142) ;  /* 0xfffffffc00f08947 */ /* 0x004fea000383ffff */
[----:B------:R-:W-:Y:S05]  /*8f20*/  BRA `(.L_x_143) ;  /* 0xffffff98005c7947 */ /* 0x000fea000383ffff */
.L_x_45:
[----:B------:R-:W-:-:S07]  /*8f30*/  MOV R0, UR5 ;  /* 0x0000000500007c02 */ /* 0x000fce0008000f00 */
.L_x_144:
[----:B-1----:R1:W2:Y:S02]  /*8f40*/  SYNCS.PHASECHK.TRANS64.TRYWAIT P0, [R0+URZ], R3 ;  /* 0x00000003000075a7 */ /* 0x0022a400080011ff */
[----:B--2---:R-:W-:Y:S05]  /*8f50*/  @!P0 NANOSLEEP.SYNCS 0x989680 ;  /* 0x009896800000895d */ /* 0x004fea0003900000 */
[----:B------:R-:W2:Y:S02]  /*8f60*/  @!P0 SYNCS.PHASECHK.TRANS64 P0, [R0+URZ], R3 ;  /* 0x00000003000085a7 */ /* 0x000ea400080010ff */
[----:B--2---:R-:W-:Y:S05]  /*8f70*/  @!P0 BRA `(.L_x_144) ;  /* 0xfffffffc00f08947 */ /* 0x004fea000383ffff */
[----:B------:R-:W-:Y:S05]  /*8f80*/  BRA `(.L_x_145) ;  /* 0xffffff9800687947 */ /* 0x000fea000383ffff */
.L_x_46:
[----:B------:R-:W-:-:S07]  /*8f90*/  MOV R0, UR5 ;  /* 0x0000000500007c02 */ /* 0x000fce0008000f00 */
.L_x_146:
[----:B-1----:R1:W2:Y:S02]  /*8fa0*/  SYNCS.PHASECHK.TRANS64.TRYWAIT P0, [R0+URZ], R3 ;  /* 0x00000003000075a7 */ /* 0x0022a400080011ff */
[----:B--2---:R-:W-:Y:S05]  /*8fb0*/  @!P0 NANOSLEEP.SYNCS 0x989680 ;  /* 0x009896800000895d */ /* 0x004fea0003900000 */
[----:B------:R-:W2:Y:S02]  /*8fc0*/  @!P0 SYNCS.PHASECHK.TRANS64 P0, [R0+URZ], R3 ;  /* 0x00000003000085a7 */ /* 0x000ea400080010ff */
[----:B--2---:R-:W-:Y:S05]  /*8fd0*/  @!P0 BRA `(.L_x_146) ;  /* 0xfffffffc00f08947 */ /* 0x004fea000383ffff */
[----:B------:R-:W-:Y:S05]  /*8fe0*/  BRA `(.L_x_147) ;  /* 0xffffff9800747947 */ /* 0x000fea000383ffff */
.L_x_47:
[----:B------:R-:W-:-:S07]  /*8ff0*/  MOV R0, UR5 ;  /* 0x0000000500007c02 */ /* 0x000fce0008000f00 */
.L_x_148:
[----:B-1----:R1:W2:Y:S02]  /*9000*/  SYNCS.PHASECHK.TRANS64.TRYWAIT P0, [R0+URZ], R3 ;  /* 0x00000003000075a7 */ /* 0x0022a400080011ff */
[----:B--2---:R-:W-:Y:S05]  /*9010*/  @!P0 NANOSLEEP.SYNCS 0x989680 ;  /* 0x009896800000895d */ /* 0x004fea0003900000 */
[----:B------:R-:W2:Y:S02]  /*9020*/  @!P0 SYNCS.PHASECHK.TRANS64 P0, [R0+URZ], R3 ;  /* 0x00000003000085a7 */ /* 0x000ea400080010ff */
[----:B--2---:R-:W-:Y:S05]  /*9030*/  @!P0 BRA `(.L_x_148) ;  /* 0xfffffffc00f08947 */ /* 0x004fea000383ffff */
[----:B------:R-:W-:Y:S05]  /*9040*/  BRA `(.L_x_149) ;  /* 0xffffff9800807947 */ /* 0x000fea000383ffff */
.L_x_48:
[----:B------:R-:W-:-:S07]  /*9050*/  MOV R0, UR5 ;  /* 0x0000000500007c02 */ /* 0x000fce0008000f00 */
.L_x_150:
[----:B-1----:R1:W2:Y:S02]  /*9060*/  SYNCS.PHASECHK.TRANS64.TRYWAIT P0, [R0+URZ], R3 ;  /* 0x00000003000075a7 */ /* 0x0022a400080011ff */
[----:B--2---:R-:W-:Y:S05]  /*9070*/  @!P0 NANOSLEEP.SYNCS 0x989680 ;  /* 0x009896800000895d */ /* 0x004fea0003900000 */
[----:B------:R-:W2:Y:S02]  /*9080*/  @!P0 SYNCS.PHASECHK.TRANS64 P0, [R0+URZ], R3 ;  /* 0x00000003000085a7 */ /* 0x000ea400080010ff */
[----:B--2---:R-:W-:Y:S05]  /*9090*/  @!P0 BRA `(.L_x_150) ;  /* 0xfffffffc00f08947 */ /* 0x004fea000383ffff */
[----:B------:R-:W-:Y:S05]  /*90a0*/  BRA `(.L_x_151) ;  /* 0xffffff98008c7947 */ /* 0x000fea000383ffff */
.L_x_49:
[----:B------:R-:W-:-:S07]  /*90b0*/  MOV R0, UR5 ;  /* 0x0000000500007c02 */ /* 0x000fce0008000f00 */
.L_x_152:
[----:B-1----:R1:W2:Y:S02]  /*90c0*/  SYNCS.PHASECHK.TRANS64.TRYWAIT P0, [R0+URZ], R3 ;  /* 0x00000003000075a7 */ /* 0x0022a400080011ff */
[----:B--2---:R-:W-:Y:S05]  /*90d0*/  @!P0 NANOSLEEP.SYNCS 0x989680 ;  /* 0x009896800000895d */ /* 0x004fea0003900000 */
[----:B------:R-:W2:Y:S02]  /*90e0*/  @!P0 SYNCS.PHASECHK.TRANS64 P0, [R0+URZ], R3 ;  /* 0x00000003000085a7 */ /* 0x000ea400080010ff */
[----:B--2---:R-:W-:Y:S05]  /*90f0*/  @!P0 BRA `(.L_x_152) ;  /* 0xfffffffc00f08947 */ /* 0x004fea000383ffff */
[----:B------:R-:W-:Y:S05]  /*9100*/  BRA `(.L_x_153) ;  /* 0xffffff9800987947 */ /* 0x000fea000383ffff */
.L_x_50:
[----:B------:R-:W-:-:S07]  /*9110*/  MOV R0, UR5 ;  /* 0x0000000500007c02 */ /* 0x000fce0008000f00 */
.L_x_154:
[----:B-1----:R1:W2:Y:S02]  /*9120*/  SYNCS.PHASECHK.TRANS64.TRYWAIT P0, [R0+URZ], R3 ;  /* 0x00000003000075a7 */ /* 0x0022a400080011ff */
[----:B--2---:R-:W-:Y:S05]  /*9130*/  @!P0 NANOSLEEP.SYNCS 0x989680 ;  /* 0x009896800000895d */ /* 0x004fea0003900000 */
[----:B------:R-:W2:Y:S02]  /*9140*/  @!P0 SYNCS.PHASECHK.TRANS64 P0, [R0+URZ], R3 ;  /* 0x00000003000085a7 */ /* 0x000ea400080010ff */
[----:B--2---:R-:W-:Y:S05]  /*9150*/  @!P0 BRA `(.L_x_154) ;  /* 0xfffffffc00f08947 */ /* 0x004fea000383ffff */
[----:B------:R-:W-:Y:S05]  /*9160*/  BRA `(.L_x_155) ;  /* 0xffffff9800a47947 */ /* 0x000fea000383ffff */
.L_x_51:
[----:B------:R-:W-:-:S07]  /*9170*/  MOV R0, UR5 ;  /* 0x0000000500007c02 */ /* 0x000fce0008000f00 */
.L_x_156:
[----:B-1----:R1:W2:Y:S02]  /*9180*/  SYNCS.PHASECHK.TRANS64.TRYWAIT P0, [R0+URZ], R3 ;  /* 0x00000003000075a7 */ /* 0x0022a400080011ff */
[----:B--2---:R-:W-:Y:S05]  /*9190*/  @!P0 NANOSLEEP.SYNCS 0x989680 ;  /* 0x009896800000895d */ /* 0x004fea0003900000 */
[----:B------:R-:W2:Y:S02]  /*91a0*/  @!P0 SYNCS.PHASECHK.TRANS64 P0, [R0+URZ], R3 ;  /* 0x00000003000085a7 */ /* 0x000ea400080010ff */
[----:B--2---:R-:W-:Y:S05]  /*91b0*/  @!P0 BRA `(.L_x_156) ;  /* 0xfffffffc00f08947 */ /* 0x004fea000383ffff */
[----:B------:R-:W-:Y:S05]  /*91c0*/  BRA `(.L_x_157) ;  /* 0xffffff9800b07947 */ /* 0x000fea000383ffff */
.L_x_52:
[----:B------:R-:W-:-:S07]  /*91d0*/  MOV R0, UR5 ;  /* 0x0000000500007c02 */ /* 0x000fce0008000f00 */
.L_x_158:
[----:B-1----:R1:W2:Y:S02]  /*91e0*/  SYNCS.PHASECHK.TRANS64.TRYWAIT P0, [R0+URZ], R3 ;  /* 0x00000003000075a7 */ /* 0x0022a400080011ff */
[----:B--2---:R-:W-:Y:S05]  /*91f0*/  @!P0 NANOSLEEP.SYNCS 0x989680 ;  /* 0x009896800000895d */ /* 0x004fea0003900000 */
[----:B------:R-:W2:Y:S02]  /*9200*/  @!P0 SYNCS.PHASECHK.TRANS64 P0, [R0+URZ], R3 ;  /* 0x00000003000085a7 */ /* 0x000ea400080010ff */
[----:B--2---:R-:W-:Y:S05]  /*9210*/  @!P0 BRA `(.L_x_158) ;  /* 0xfffffffc00f08947 */ /* 0x004fea000383ffff */
[----:B------:R-:W-:Y:S05]  /*9220*/  BRA `(.L_x_159) ;  /* 0xffffff9800bc7947 */ /* 0x000fea000383ffff */
.L_x_53:
[----:B------:R-:W-:-:S07]  /*9230*/  MOV R0, UR5 ;  /* 0x0000000500007c02 */ /* 0x000fce0008000f00 */
.L_x_160:
[----:B-1----:R1:W2:Y:S02]  /*9240*/  SYNCS.PHASECHK.TRANS64.TRYWAIT P0, [R0+URZ], R3 ;  /* 0x00000003000075a7 */ /* 0x0022a400080011ff */
[----:B--2---:R-:W-:Y:S05]  /*9250*/  @!P0 NANOSLEEP.SYNCS 0x989680 ;  /* 0x009896800000895d */ /* 0x004fea0003900000 */
[----:B------:R-:W2:Y:S02]  /*9260*/  @!P0 SYNCS.PHASECHK.TRANS64 P0, [R0+URZ], R3 ;  /* 0x00000003000085a7 */ /* 0x000ea400080010ff */
[----:B--2---:R-:W-:Y:S05]  /*9270*/  @!P0 BRA `(.L_x_160) ;  /* 0xfffffffc00f08947 */ /* 0x004fea000383ffff */
[----:B------:R-:W-:Y:S05]  /*9280*/  BRA `(.L_x_161) ;  /* 0xffffff9800c87947 */ /* 0x000fea000383ffff */
.L_x_54:
[----:B------:R-:W-:-:S07]  /*9290*/  MOV R0, UR5 ;  /* 0x0000000500007c02 */ /* 0x000fce0008000f00 */
.L_x_162:
[----:B-1----:R1:W2:Y:S02]  /*92a0*/  SYNCS.PHASECHK.TRANS64.TRYWAIT P0, [R0+URZ], R3 ;  /* 0x00000003000075a7 */ /* 0x0022a400080011ff */
[----:B--2---:R-:W-:Y:S05]  /*92b0*/  @!P0 NANOSLEEP.SYNCS 0x989680 ;  /* 0x009896800000895d */ /* 0x004fea0003900000 */
[----:B------:R-:W2:Y:S02]  /*92c0*/  @!P0 SYNCS.PHASECHK.TRANS64 P0, [R0+URZ], R3 ;  /* 0x00000003000085a7 */ /* 0x000ea400080010ff */
[----:B--2---:R-:W-:Y:S05]  /*92d0*/  @!P0 BRA `(.L_x_162) ;  /* 0xfffffffc00f08947 */ /* 0x004fea000383ffff */
[----:B------:R-:W-:Y:S05]  /*92e0*/  BRA `(.L_x_163) ;  /* 0xffffff9800d47947 */ /* 0x000fea000383ffff */
.L_x_57:
[----:B-1----:R1:W2:Y:S02]  /*92f0*/  SYNCS.PHASECHK.TRANS64.TRYWAIT P0, [R2+URZ+0x160], R5 ;  /* 0x00016005020075a7 */ /* 0x0022a400080011ff */
[----:B--2---:R-:W-:Y:S05]  /*9300*/  @!P0 NANOSLEEP.SYNCS 0x989680 ;  /* 0x009896800000895d */ /* 0x004fea0003900000 */
[----:B------:R-:W2:Y:S02]  /*9310*/  @!P0 SYNCS.PHASECHK.TRANS64 P0, [R2+URZ+0x160], R5 ;  /* 0x00016005020085a7 */ /* 0x000ea400080010ff */
[----:B--2---:R-:W-:Y:S05]  /*9320*/  @!P0 BRA `(.L_x_57) ;  /* 0xfffffffc00f08947 */ /* 0x004fea000383ffff */
[----:B------:R-:W-:Y:S05]  /*9330*/  BRA `(.L_x_164) ;  /* 0xffffff9c00387947 */ /* 0x000fea000383ffff */
.L_x_58:
[----:B------:R-:W-:-:S07]  /*9340*/  MOV R2, UR4 ;  /* 0x0000000400027c02 */ /* 0x000fce0008000f00 */
.L_x_165:
[----:B-1----:R1:W2:Y:S02]  /*9350*/  SYNCS.PHASECHK.TRANS64.TRYWAIT P0, [R2+URZ+0x110], R5 ;  /* 0x00011005020075a7 */ /* 0x0022a400080011ff */
[----:B--2---:R-:W-:Y:S05]  /*9360*/  @!P0 NANOSLEEP.SYNCS 0x989680 ;  /* 0x009896800000895d */ /* 0x004fea0003900000 */
[----:B------:R-:W2:Y:S02]  /*9370*/  @!P0 SYNCS.PHASECHK.TRANS64 P0, [R2+URZ+0x110], R5 ;  /* 0x00011005020085a7 */ /* 0x000ea400080010ff */
[----:B--2---:R-:W-:Y:S05]  /*9380*/  @!P0 BRA `(.L_x_165) ;  /* 0xfffffffc00f08947 */ /* 0x004fea000383ffff */
[----:B------:R-:W-:Y:S05]  /*9390*/  BRA `(.L_x_166) ;  /* 0xffffff9c00487947 */ /* 0x000fea000383ffff */
.L_x_59:
[----:B-1----:R1:W2:Y:S02]  /*93a0*/  SYNCS.PHASECHK.TRANS64.TRYWAIT P1, [R2+URZ+0x100], R5 ;  /* 0x00010005020075a7 */ /* 0x0022a400080211ff */
[----:B--2---:R-:W-:Y:S05]  /*93b0*/  @!P1 NANOSLEEP.SYNCS 0x989680 ;  /* 0x009896800000995d */ /* 0x004fea0003900000 */
[----:B------:R-:W2:Y:S02]  /*93c0*/  @!P1 SYNCS.PHASECHK.TRANS64 P1, [R2+URZ+0x100], R5 ;  /* 0x00010005020095a7 */ /* 0x000ea400080210ff */
[----:B--2---:R-:W-:Y:S05]  /*93d0*/  @!P1 BRA `(.L_x_59) ;  /* 0xfffffffc00f09947 */ /* 0x004fea000383ffff */
[----:B------:R-:W-:Y:S05]  /*93e0*/  BRA `(.L_x_167) ;  /* 0xffffff9c00787947 */ /* 0x000fea000383ffff */
.L_x_62:
[----:B------:R-:W-:-:S07]  /*93f0*/  MOV R0, UR4 ;  /* 0x0000000400007c02 */ /* 0x000fce0008000f00 */
.L_x_168:
[----:B-1----:R1:W2:Y:S02]  /*9400*/  SYNCS.PHASECHK.TRANS64.TRYWAIT P0, [R0+URZ+0x110], R3 ;  /* 0x00011003000075a7 */ /* 0x0022a400080011ff */
[----:B--2---:R-:W-:Y:S05]  /*9410*/  @!P0 NANOSLEEP.SYNCS 0x989680 ;  /* 0x009896800000895d */ /* 0x004fea0003900000 */
[----:B------:R-:W2:Y:S02]  /*9420*/  @!P0 SYNCS.PHASECHK.TRANS64 P0, [R0+URZ+0x110], R3 ;  /* 0x00011003000085a7 */ /* 0x000ea400080010ff */
[----:B--2---:R-:W-:Y:S05]  /*9430*/  @!P0 BRA `(.L_x_168) ;  /* 0xfffffffc00f08947 */ /* 0x004fea000383ffff */
[----:B------:R-:W-:Y:S05]  /*9440*/  BRA `(.L_x_61) ;  /* 0xffffff9c00cc7947 */ /* 0x000fea000383ffff */
.L_x_69:
[----:B-1----:R1:W2:Y:S02]  /*9450*/  SYNCS.PHASECHK.TRANS64.TRYWAIT P1, [R0+URZ+0x100], R5 ;  /* 0x00010005000075a7 */ /* 0x0022a400080211ff */
[----:B--2---:R-:W-:Y:S05]  /*9460*/  @!P1 NANOSLEEP.SYNCS 0x989680 ;  /* 0x009896800000995d */ /* 0x004fea0003900000 */
[----:B------:R-:W2:Y:S02]  /*9470*/  @!P1 SYNCS.PHASECHK.TRANS64 P1, [R0+URZ+0x100], R5 ;  /* 0x00010005000095a7 */ /* 0x000ea400080210ff */
[----:B--2---:R-:W-:Y:S05]  /*9480*/  @!P1 BRA `(.L_x_69) ;  /* 0xfffffffc00f09947 */ /* 0x004fea000383ffff */
[----:B------:R-:W-:Y:S05]  /*9490*/  BRA `(.L_x_169) ;  /* 0xffffffa400347947 */ /* 0x000fea000383ffff */
.L_x_70:
[----:B------:R-:W-:-:S07]  /*94a0*/  MOV R3, UR23 ;  /* 0x0000001700037c02 */ /* 0x000fce0008000f00 */
.L_x_170:
[----:B-1----:R1:W2:Y:S02]  /*94b0*/  SYNCS.PHASECHK.TRANS64.TRYWAIT P0, [R3+URZ+0x140], R0 ;  /* 0x00014000030075a7 */ /* 0x0022a400080011ff */
[----:B--2---:R-:W-:Y:S05]  /*94c0*/  @!P0 NANOSLEEP.SYNCS 0x989680 ;  /* 0x009896800000895d */ /* 0x004fea0003900000 */
[----:B------:R-:W2:Y:S02]  /*94d0*/  @!P0 SYNCS.PHASECHK.TRANS64 P0, [R3+URZ+0x140], R0 ;  /* 0x00014000030085a7 */ /* 0x000ea400080010ff */
[----:B--2---:R-:W-:Y:S05]  /*94e0*/  @!P0 BRA `(.L_x_170) ;  /* 0xfffffffc00f08947 */ /* 0x004fea000383ffff */
[----:B------:R-:W-:Y:S05]  /*94f0*/  BRA `(.L_x_171) ;  /* 0xffffffa400807947 */ /* 0x000fea000383ffff */
.L_x_73:
[----:B------:R-:W-:Y:S07]  /*9500*/  MOV R0, UR7 ;  /* 0x0000000700007c02 */ /* 0x000fee0008000f00 */
.L_x_172:
[----:B-1----:R1:W2:Y:S02]  /*9510*/  SYNCS.PHASECHK.TRANS64.TRYWAIT P0, [R0+URZ], R3 ;  /* 0x00000003000075a7 */ /* 0x0022a400080011ff */
[----:B--2---:R-:W-:Y:S05]  /*9520*/  @!P0 NANOSLEEP.SYNCS 0x989680 ;  /* 0x009896800000895d */ /* 0x004fea0003900000 */
[----:B------:R-:W2:Y:S02]  /*9530*/  @!P0 SYNCS.PHASECHK.TRANS64 P0, [R0+URZ], R3 ;  /* 0x00000003000085a7 */ /* 0x000ea400080010ff */
[----:B--2---:R-:W-:Y:S05]  /*9540*/  @!P0 BRA `(.L_x_172) ;  /* 0xfffffffc00f08947 */ /* 0x004fea000383ffff */
[----:B------:R-:W-:Y:S05]  /*9550*/  BRA `(.L_x_72) ;  /* 0xffffffa4009c7947 */ /* 0x000fea000383ffff */
.L_x_76:
[----:B------:R-:W-:-:S07]  /*9560*/  MOV R0, UR4 ;  /* 0x0000000400007c02 */ /* 0x000fce0008000f00 */
.L_x_173:
[----:B--2---:R2:W4:Y:S02]  /*9570*/  SYNCS.PHASECHK.TRANS64.TRYWAIT P0, [R0+URZ], R3 ;  /* 0x00000003000075a7 */ /* 0x00452400080011ff */
[----:B----4-:R-:W-:Y:S05]  /*9580*/  @!P0 NANOSLEEP.SYNCS 0x989680 ;  /* 0x009896800000895d */ /* 0x010fea0003900000 */
[----:B------:R-:W4:Y:S02]  /*9590*/  @!P0 SYNCS.PHASECHK.TRANS64 P0, [R0+URZ], R3 ;  /* 0x00000003000085a7 */ /* 0x000f2400080010ff */
[----:B----4-:R-:W-:Y:S05]  /*95a0*/  @!P0 BRA `(.L_x_173) ;  /* 0xfffffffc00f08947 */ /* 0x010fea000383ffff */
[----:B------:R-:W-:Y:S05]  /*95b0*/  BRA `(.L_x_174) ;  /* 0xffffffa800507947 */ /* 0x000fea000383ffff */
.L_x_77:
[----:B------:R-:W-:-:S07]  /*95c0*/  MOV R0, UR5 ;  /* 0x0000000500007c02 */ /* 0x000fce0008000f00 */
.L_x_175:
[----:B-1----:R1:W2:Y:S02]  /*95d0*/  SYNCS.PHASECHK.TRANS64.TRYWAIT P0, [R0+URZ], R3 ;  /* 0x00000003000075a7 */ /* 0x0022a400080011ff */
[----:B--2---:R-:W-:Y:S05]  /*95e0*/  @!P0 NANOSLEEP.SYNCS 0x989680 ;  /* 0x009896800000895d */ /* 0x004fea0003900000 */
[----:B------:R-:W2:Y:S02]  /*95f0*/  @!P0 SYNCS.PHASECHK.TRANS64 P0, [R0+URZ], R3 ;  /* 0x00000003000085a7 */ /* 0x000ea400080010ff */
[----:B--2---:R-:W-:Y:S05]  /*9600*/  @!P0 BRA `(.L_x_175) ;  /* 0xfffffffc00f08947 */ /* 0x004fea000383ffff */
[----:B------:R-:W-:Y:S05]  /*9610*/  BRA `(.L_x_176) ;  /* 0xffffffa8005c7947 */ /* 0x000fea000383ffff */
.L_x_78:
[----:B------:R-:W-:-:S07]  /*9620*/  MOV R0, UR5 ;  /* 0x0000000500007c02 */ /* 0x000fce0008000f00 */
.L_x_177:
[----:B-1----:R1:W2:Y:S02]  /*9630*/  SYNCS.PHASECHK.TRANS64.TRYWAIT P0, [R0+URZ], R3 ;  /* 0x00000003000075a7 */ /* 0x0022a400080011ff */
[----:B--2---:R-:W-:Y:S05]  /*9640*/  @!P0 NANOSLEEP.SYNCS 0x989680 ;  /* 0x009896800000895d */ /* 0x004fea0003900000 */
[----:B------:R-:W2:Y:S02]  /*9650*/  @!P0 SYNCS.PHASECHK.TRANS64 P0, [R0+URZ], R3 ;  /* 0x00000003000085a7 */ /* 0x000ea400080010ff */
[----:B--2---:R-:W-:Y:S05]  /*9660*/  @!P0 BRA `(.L_x_177) ;  /* 0xfffffffc00f08947 */ /* 0x004fea000383ffff */
[----:B------:R-:W-:Y:S05]  /*9670*/  BRA `(.L_x_178) ;  /* 0xffffffa800687947 */ /* 0x000fea000383ffff */
.L_x_79:
[----:B------:R-:W-:-:S07]  /*9680*/  MOV R0, UR4 ;  /* 0x0000000400007c02 */ /* 0x000fce0008000f00 */
.L_x_179:
[----:B-1----:R1:W2:Y:S02]  /*9690*/  SYNCS.PHASECHK.TRANS64.TRYWAIT P0, [R0+URZ], R3 ;  /* 0x00000003000075a7 */ /* 0x0022a400080011ff */
[----:B--2---:R-:W-:Y:S05]  /*96a0*/  @!P0 NANOSLEEP.SYNCS 0x989680 ;  /* 0x009896800000895d */ /* 0x004fea0003900000 */
[----:B------:R-:W2:Y:S02]  /*96b0*/  @!P0 SYNCS.PHASECHK.TRANS64 P0, [R0+URZ], R3 ;  /* 0x00000003000085a7 */ /* 0x000ea400080010ff */
[----:B--2---:R-:W-:Y:S05]  /*96c0*/  @!P0 BRA `(.L_x_179) ;  /* 0xfffffffc00f08947 */ /* 0x004fea000383ffff */
[----:B------:R-:W-:Y:S05]  /*96d0*/  BRA `(.L_x_180) ;  /* 0xffffffa800747947 */ /* 0x000fea000383ffff */
.L_x_84:
[----:B-1----:R1:W3:Y:S02]  /*96e0*/  SYNCS.PHASECHK.TRANS64.TRYWAIT P0, [R8+URZ+0x100], R5 ;  /* 0x00010005080075a7 */ /* 0x0022e400080011ff */
[----:B---3--:R-:W-:Y:S05]  /*96f0*/  @!P0 NANOSLEEP.SYNCS 0x989680 ;  /* 0x009896800000895d */ /* 0x008fea0003900000 */
[----:B------:R-:W3:Y:S02]  /*9700*/  @!P0 SYNCS.PHASECHK.TRANS64 P0, [R8+URZ+0x100], R5 ;  /* 0x00010005080085a7 */ /* 0x000ee400080010ff */
[----:B---3--:R-:W-:Y:S05]  /*9710*/  @!P0 BRA `(.L_x_84) ;  /* 0xfffffffc00f08947 */ /* 0x008fea000383ffff */
[----:B------:R-:W-:Y:S05]  /*9720*/  BRA `(.L_x_181) ;  /* 0xffffffac00b07947 */ /* 0x000fea000383ffff */
.L_x_87:
[----:B------:R-:W-:Y:S07]  /*9730*/  MOV R0, UR21 ;  /* 0x0000001500007c02 */ /* 0x000fee0008000f00 */
.L_x_182:
[----:B-1----:R1:W3:Y:S02]  /*9740*/  SYNCS.PHASECHK.TRANS64.TRYWAIT P1, [R0+URZ+0xf8], R5 ;  /* 0x0000f805000075a7 */ /* 0x0022e400080211ff */
[----:B---3--:R-:W-:Y:S05]  /*9750*/  @!P1 NANOSLEEP.SYNCS 0x989680 ;  /* 0x009896800000995d */ /* 0x008fea0003900000 */
[----:B------:R-:W3:Y:S02]  /*9760*/  @!P1 SYNCS.PHASECHK.TRANS64 P1, [R0+URZ+0xf8], R5 ;  /* 0x0000f805000095a7 */ /* 0x000ee400080210ff */
[----:B---3--:R-:W-:Y:S05]  /*9770*/  @!P1 BRA `(.L_x_182) ;  /* 0xfffffffc00f09947 */ /* 0x008fea000383ffff */
[----:B------:R-:W-:Y:S05]  /*9780*/  BRA `(.L_x_86) ;  /* 0xffffffb4002c7947 */ /* 0x000fea000383ffff */
.L_x_90:
[----:B-1----:R-:W-:Y:S07]  /*9790*/  MOV R5, UR21 ;  /* 0x0000001500057c02 */ /* 0x002fee0008000f00 */
.L_x_183:
[----:B-1----:R1:W3:Y:S02]  /*97a0*/  SYNCS.PHASECHK.TRANS64.TRYWAIT P0, [R5+URZ+0xd8], R4 ;  /* 0x0000d804050075a7 */ /* 0x0022e400080011ff */
[----:B---3--:R-:W-:Y:S05]  /*97b0*/  @!P0 NANOSLEEP.SYNCS 0x989680 ;  /* 0x009896800000895d */ /* 0x008fea0003900000 */
[----:B------:R-:W3:Y:S02]  /*97c0*/  @!P0 SYNCS.PHASECHK.TRANS64 P0, [R5+URZ+0xd8], R4 ;  /* 0x0000d804050085a7 */ /* 0x000ee400080010ff */
[----:B---3--:R-:W-:Y:S05]  /*97d0*/  @!P0 BRA `(.L_x_183) ;  /* 0xfffffffc00f08947 */ /* 0x008fea000383ffff */
[----:B------:R-:W-:Y:S05]  /*97e0*/  BRA `(.L_x_184) ;  /* 0xffffffb400847947 */ /* 0x000fea000383ffff */
.L_x_91:
[----:B------:R-:W-:Y:S07]  /*97f0*/  MOV R5, UR21 ;  /* 0x0000001500057c02 */ /* 0x000fee0008000f00 */
.L_x_185:
[----:B-1----:R1:W3:Y:S02]  /*9800*/  SYNCS.PHASECHK.TRANS64.TRYWAIT P0, [R5+URZ+0xe0], R4 ;  /* 0x0000e004050075a7 */ /* 0x0022e400080011ff */
[----:B---3--:R-:W-:Y:S05]  /*9810*/  @!P0 NANOSLEEP.SYNCS 0x989680 ;  /* 0x009896800000895d */ /* 0x008fea0003900000 */
[----:B------:R-:W3:Y:S02]  /*9820*/  @!P0 SYNCS.PHASECHK.TRANS64 P0, [R5+URZ+0xe0], R4 ;  /* 0x0000e004050085a7 */ /* 0x000ee400080010ff */
[----:B---3--:R-:W-:Y:S05]  /*9830*/  @!P0 BRA `(.L_x_185) ;  /* 0xfffffffc00f08947 */ /* 0x008fea000383ffff */
[----:B------:R-:W-:Y:S05]  /*9840*/  BRA `(.L_x_186) ;  /* 0xffffffb400c07947 */ /* 0x000fea000383ffff */
.L_x_92:
[----:B-1----:R-:W-:Y:S07]  /*9850*/  MOV R5, UR21 ;  /* 0x0000001500057c02 */ /* 0x002fee0008000f00 */
.L_x_187:
[----:B-1----:R1:W3:Y:S02]  /*9860*/  SYNCS.PHASECHK.TRANS64.TRYWAIT P0, [R5+URZ+0xe8], R4 ;  /* 0x0000e804050075a7 */ /* 0x0022e400080011ff */
[----:B---3--:R-:W-:Y:S05]  /*9870*/  @!P0 NANOSLEEP.SYNCS 0x989680 ;  /* 0x009896800000895d */ /* 0x008fea0003900000 */
[----:B------:R-:W3:Y:S02]  /*9880*/  @!P0 SYNCS.PHASECHK.TRANS64 P0, [R5+URZ+0xe8], R4 ;  /* 0x0000e804050085a7 */ /* 0x000ee400080010ff */
[----:B---3--:R-:W-:Y:S05]  /*9890*/  @!P0 BRA `(.L_x_187) ;  /* 0xfffffffc00f08947 */ /* 0x008fea000383ffff */
[----:B------:R-:W-:Y:S05]  /*98a0*/  BRA `(.L_x_188) ;  /* 0xffffffb800087947 */ /* 0x000fea000383ffff */
.L_x_94:
[----:B------:R-:W-:-:S07]  /*98b0*/  MOV R0, UR21 ;  /* 0x0000001500007c02 */ /* 0x000fce0008000f00 */
.L_x_189:
[----:B-1----:R1:W3:Y:S02]  /*98c0*/  SYNCS.PHASECHK.TRANS64.TRYWAIT P0, [R0+URZ+0xd8], R3 ;  /* 0x0000d803000075a7 */ /* 0x0022e400080011ff */
[----:B---3--:R-:W-:Y:S05]  /*98d0*/  @!P0 NANOSLEEP.SYNCS 0x989680 ;  /* 0x009896800000895d */ /* 0x008fea0003900000 */
[----:B------:R-:W3:Y:S02]  /*98e0*/  @!P0 SYNCS.PHASECHK.TRANS64 P0, [R0+URZ+0xd8], R3 ;  /* 0x0000d803000085a7 */ /* 0x000ee400080010ff */
[----:B---3--:R-:W-:Y:S05]  /*98f0*/  @!P0 BRA `(.L_x_189) ;  /* 0xfffffffc00f08947 */ /* 0x008fea000383ffff */
[----:B------:R-:W-:Y:S05]  /*9900*/  BRA `(.L_x_190) ;  /* 0xffffffb8007c7947 */ /* 0x000fea000383ffff */
.L_x_95:
[----:B-1----:R-:W-:-:S07]  /*9910*/  MOV R0, UR21 ;  /* 0x0000001500007c02 */ /* 0x002fce0008000f00 */
.L_x_191:
[----:B-1----:R1:W3:Y:S02]  /*9920*/  SYNCS.PHASECHK.TRANS64.TRYWAIT P0, [R0+URZ+0xe0], R3 ;  /* 0x0000e003000075a7 */ /* 0x0022e400080011ff */
[----:B---3--:R-:W-:Y:S05]  /*9930*/  @!P0 NANOSLEEP.SYNCS 0x989680 ;  /* 0x009896800000895d */ /* 0x008fea0003900000 */
[----:B------:R-:W3:Y:S02]  /*9940*/  @!P0 SYNCS.PHASECHK.TRANS64 P0, [R0+URZ+0xe0], R3 ;  /* 0x0000e003000085a7 */ /* 0x000ee400080010ff */
[----:B---3--:R-:W-:Y:S05]  /*9950*/  @!P0 BRA `(.L_x_191) ;  /* 0xfffffffc00f08947 */ /* 0x008fea000383ffff */
[----:B------:R-:W-:Y:S05]  /*9960*/  BRA `(.L_x_192) ;  /* 0xffffffb8006c7947 */ /* 0x000fea000383ffff */
.L_x_97:
[----:B-1----:R1:W2:Y:S02]  /*9970*/  SYNCS.PHASECHK.TRANS64.TRYWAIT P0, [R8+URZ+0x100], R3 ;  /* 0x00010003080075a7 */ /* 0x0022a400080011ff */
[----:B--2---:R-:W-:Y:S05]  /*9980*/  @!P0 NANOSLEEP.SYNCS 0x989680 ;  /* 0x009896800000895d */ /* 0x004fea0003900000 */
[----:B------:R-:W2:Y:S02]  /*9990*/  @!P0 SYNCS.PHASECHK.TRANS64 P0, [R8+URZ+0x100], R3 ;  /* 0x00010003080085a7 */ /* 0x000ea400080010ff */
[----:B--2---:R-:W-:Y:S05]  /*99a0*/  @!P0 BRA `(.L_x_97) ;  /* 0xfffffffc00f08947 */ /* 0x004fea000383ffff */
[----:B------:R-:W-:Y:S05]  /*99b0*/  BRA `(.L_x_193) ;  /* 0xffffffbc00387947 */ /* 0x000fea000383ffff */
.L_x_108:
[----:B-1----:R-:W-:Y:S04]  /*99c0*/  MOV R3, UR44 ;  /* 0x0000002c00037c02 */ /* 0x002fe80008000f00 */
[----:B------:R1:W2:Y:S03]  /*99d0*/  SYNCS.PHASECHK.TRANS64.TRYWAIT P1, [R3+URZ+0xc0], R4 ;  /* 0x0000c004030075a7 */ /* 0x0002a600080211ff */
[----:B--2---:R-:W-:Y:S05]  /*99e0*/  @!P1 NANOSLEEP.SYNCS 0x989680 ;  /* 0x009896800000995d */ /* 0x004fea0003900000 */
[----:B------:R-:W2:Y:S02]  /*99f0*/  @!P1 SYNCS.PHASECHK.TRANS64 P1, [R3+URZ+0xc0], R4 ;  /* 0x0000c004030095a7 */ /* 0x000ea400080210ff */
[----:B--2---:R-:W-:Y:S05]  /*9a00*/  @!P1 BRA `(.L_x_108) ;  /* 0xfffffffc00ec9947 */ /* 0x004fea000383ffff */
[----:B------:R-:W-:Y:S05]  /*9a10*/  BRA `(.L_x_107) ;  /* 0xffffffc800c87947 */ /* 0x000fea000383ffff */
.L_x_110:
[----:B-1----:R1:W4:Y:S02]  /*9a20*/  SYNCS.PHASECHK.TRANS64.TRYWAIT P0, [R95+URZ+0x120], R0 ;  /* 0x000120005f0075a7 */ /* 0x00232400080011ff */
[----:B----4-:R-:W-:Y:S05]  /*9a30*/  @!P0 NANOSLEEP.SYNCS 0x989680 ;  /* 0x009896800000895d */ /* 0x010fea0003900000 */
[----:B------:R-:W4:Y:S02]  /*9a40*/  @!P0 SYNCS.PHASECHK.TRANS64 P0, [R95+URZ+0x120], R0 ;  /* 0x000120005f0085a7 */ /* 0x000f2400080010ff */
[----:B----4-:R-:W-:Y:S05]  /*9a50*/  @!P0 BRA `(.L_x_110) ;  /* 0xfffffffc00f08947 */ /* 0x010fea000383ffff */
[----:B------:R-:W-:Y:S05]  /*9a60*/  BRA `(.L_x_109) ;  /* 0xffffffc800f47947 */ /* 0x000fea000383ffff */
.L_x_119:
[----:B--2---:R2:W3:Y:S02]  /*9a70*/  SYNCS.PHASECHK.TRANS64.TRYWAIT P0, [R3+URZ+0xc0], R0 ;  /* 0x0000c000030075a7 */ /* 0x0044e400080011ff */
[----:B---3--:R-:W-:Y:S05]  /*9a80*/  @!P0 NANOSLEEP.SYNCS 0x989680 ;  /* 0x009896800000895d */ /* 0x008fea0003900000 */
[----:B------:R-:W3:Y:S02]  /*9a90*/  @!P0 SYNCS.PHASECHK.TRANS64 P0, [R3+URZ+0xc0], R0 ;  /* 0x0000c000030085a7 */ /* 0x000ee400080010ff */
[----:B---3--:R-:W-:Y:S05]  /*9aa0*/  @!P0 BRA `(.L_x_119) ;  /* 0xfffffffc00f08947 */ /* 0x008fea000383ffff */
[----:B------:R-:W-:Y:S05]  /*9ab0*/  BRA `(.L_x_118) ;  /* 0xffffffd400dc7947 */ /* 0x000fea000383ffff */
.L_x_128:
[----:B--2---:R2:W3:Y:S02]  /*9ac0*/  SYNCS.PHASECHK.TRANS64.TRYWAIT P0, [R5+URZ+0xc0], R0 ;  /* 0x0000c000050075a7 */ /* 0x0044e400080011ff */
[----:B---3--:R-:W-:Y:S05]  /*9ad0*/  @!P0 NANOSLEEP.SYNCS 0x989680 ;  /* 0x009896800000895d */ /* 0x008fea0003900000 */
[----:B------:R-:W3:Y:S02]  /*9ae0*/  @!P0 SYNCS.PHASECHK.TRANS64 P0, [R5+URZ+0xc0], R0 ;  /* 0x0000c000050085a7 */ /* 0x000ee400080010ff */
[----:B---3--:R-:W-:Y:S05]  /*9af0*/  @!P0 BRA `(.L_x_128) ;  /* 0xfffffffc00f08947 */ /* 0x008fea000383ffff */
[----:B------:R-:W-:Y:S05]  /*9b00*/  BRA `(.L_x_127) ;  /* 0xffffffe000ec7947 */ /* 0x000fea000383ffff */
        .weak           $__internal_0_$__cuda_sm10x_tcgen05_guardrail_trap_col_being_dealloced_not_returned_by_alloc
        .type           $__internal_0_$__cuda_sm10x_tcgen05_guardrail_trap_col_being_dealloced_not_returned_by_alloc,@function
        .size           $__internal_0_$__cuda_sm10x_tcgen05_guardrail_trap_col_being_dealloced_not_returned_by_alloc,($__internal_1_$__cuda_sm10x_tcgen05_guardrail_trap_phase_invalid_during_alloc - $__internal_0_$__cuda_sm10x_tcgen05_guardrail_trap_col_being_dealloced_not_returned_by_alloc)
$__internal_0_$__cuda_sm10x_tcgen05_guardrail_trap_col_being_dealloced_not_returned_by_alloc:
[----:B------:R-:W-:Y:S05]  /*9b10*/  BPT.TRAP 0x1 ;  /* 0x000000040000795c */ /* 0x000fea0000300000 */
[----:B------:R-:W-:-:S04]  /*9b20*/  HFMA2 R3, -RZ, RZ, 0, 0 ;  /* 0x00000000ff037431 */ /* 0x000fc800000001ff */
[----:B------:R-:W-:Y:S05]  /*9b30*/  RET.REL.NODEC R2 `(_ZN7cutlass13device_kernelINS_4gemm6kernel13GemmUniversalIN4cute5tupleIJiiiiEEENS1_10collective13CollectiveMmaINS1_35MainloopSm100TmaUmmaWarpSpecializedILi12ELi2ELi4ENS5_IJNS4_1CILi2EEENSA_ILi1EEESC_EEEEENS5_IJNSA_ILi64EEENSA_ILi192EEENSA_ILi32EEEEEENS_10bfloat16_tENS5_IJlSC_lEEESJ_SK_NS4_8TiledMMAINS4_8MMA_AtomIJNS4_20SM100_MMA_F16BF16_SSISJ_SJ_fLi64ELi192ELNS4_4UMMA5MajorE0ELSP_0ELNSO_7ScaleInE0ELSQ_0EEEEEENS4_6LayoutINS5_IJSC_SC_SC_EEENS5_IJNSA_ILi0EEESV_SV_EEEEENS5_IJNS4_10UnderscoreESY_SY_EEEEENS4_13SM90_TMA_LOADENS4_14ComposedLayoutINS4_7SwizzleILi2ELi4ELi3EEENS4_18smem_ptr_flag_bitsILi16EEENST_INS5_IJNSA_ILi8EEESH_EEENS5_IJSH_SC_EEEEEEEvNS4_8identityENS4_23SM90_TMA_LOAD_MULTICASTES1B_vS1C_EENS_8epilogue10collective18CollectiveEpilogueINS1F_23Sm100TmaWarpSpecializedILi3ELi2ELi32ELb1ELb0EEEJSI_NS5_IJNST_ISF_SC_EES1K_EEESJ_SK_SJ_SK_NS1F_6fusion15FusionCallbacksIS1J_NS1M_17LinearCombinationISJ_fSJ_fLNS_15FloatRoundStyleE2EEESI_S1L_JEEENS4_5SM1004TMEM4LOAD26SM100_TMEM_LOAD_16dp256b8xES11_NS12_INS13_ILi3ELi4ELi3EEES16_NST_INS5_IJS17_SF_EEENS5_IJSF_SC_EEEEEEENS4_17SM75_U32x4_LDSM_NENS4_14SM90_TMA_STOREES20_NS4_17SM90_U32x4_STSM_NENS4_39AutoVectorizingCopyWithAssumedAlignmentILi128EEEEEEvvEEEEvNT_6ParamsE) ;  /* 0xffffff6402307950 */ /* 0x000fea0003c3ffff */
        .weak           $__internal_1_$__cuda_sm10x_tcgen05_guardrail_trap_phase_invalid_during_alloc
        .type           $__internal_1_$__cuda_sm10x_tcgen05_guardrail_trap_phase_invalid_during_alloc,@function
        .size           $__internal_1_$__cuda_sm10x_tcgen05_guardrail_trap_phase_invalid_during_alloc,($__internal_2_$__cuda_sm10x_tcgen05_guardrail_trap_unallocated_columns_being_dealloced - $__internal_1_$__cuda_sm10x_tcgen05_guardrail_trap_phase_invalid_during_alloc)
$__internal_1_$__cuda_sm10x_tcgen05_guardrail_trap_phase_invalid_during_alloc:
[----:B------:R-:W-:Y:S05]  /*9b40*/  BPT.TRAP 0x1 ;  /* 0x000000040000795c */ /* 0x000fea0000300000 */
[----:B------:R-:W-:-:S04]  /*9b50*/  MOV R5, 0x0 ;  /* 0x0000000000057802 */ /* 0x000fc80000000f00 */
[----:B------:R-:W-:Y:S05]  /*9b60*/  RET.REL.NODEC R4 `(_ZN7cutlass13device_kernelINS_4gemm6kernel13GemmUniversalIN4cute5tupleIJiiiiEEENS1_10collective13CollectiveMmaINS1_35MainloopSm100TmaUmmaWarpSpecializedILi12ELi2ELi4ENS5_IJNS4_1CILi2EEENSA_ILi1EEESC_EEEEENS5_IJNSA_ILi64EEENSA_ILi192EEENSA_ILi32EEEEEENS_10bfloat16_tENS5_IJlSC_lEEESJ_SK_NS4_8TiledMMAINS4_8MMA_AtomIJNS4_20SM100_MMA_F16BF16_SSISJ_SJ_fLi64ELi192ELNS4_4UMMA5MajorE0ELSP_0ELNSO_7ScaleInE0ELSQ_0EEEEEENS4_6LayoutINS5_IJSC_SC_SC_EEENS5_IJNSA_ILi0EEESV_SV_EEEEENS5_IJNS4_10UnderscoreESY_SY_EEEEENS4_13SM90_TMA_LOADENS4_14ComposedLayoutINS4_7SwizzleILi2ELi4ELi3EEENS4_18smem_ptr_flag_bitsILi16EEENST_INS5_IJNSA_ILi8EEESH_EEENS5_IJSH_SC_EEEEEEEvNS4_8identityENS4_23SM90_TMA_LOAD_MULTICASTES1B_vS1C_EENS_8epilogue10collective18CollectiveEpilogueINS1F_23Sm100TmaWarpSpecializedILi3ELi2ELi32ELb1ELb0EEEJSI_NS5_IJNST_ISF_SC_EES1K_EEESJ_SK_SJ_SK_NS1F_6fusion15FusionCallbacksIS1J_NS1M_17LinearCombinationISJ_fSJ_fLNS_15FloatRoundStyleE2EEESI_S1L_JEEENS4_5SM1004TMEM4LOAD26SM100_TMEM_LOAD_16dp256b8xES11_NS12_INS13_ILi3ELi4ELi3EEES16_NST_INS5_IJS17_SF_EEENS5_IJSF_SC_EEEEEEENS4_17SM75_U32x4_LDSM_NENS4_14SM90_TMA_STOREES20_NS4_17SM90_U32x4_STSM_NENS4_39AutoVectorizingCopyWithAssumedAlignmentILi128EEEEEEvvEEEEvNT_6ParamsE) ;  /* 0xffffff6404247950 */ /* 0x000fea0003c3ffff */
        .weak           $__internal_2_$__cuda_sm10x_tcgen05_guardrail_trap_unallocated_columns_being_dealloced
        .type           $__internal_2_$__cuda_sm10x_tcgen05_guardrail_trap_unallocated_columns_being_dealloced,@function
        .size           $__internal_2_$__cuda_sm10x_tcgen05_guardrail_trap_unallocated_columns_being_dealloced,(.L_x_195 - $__internal_2_$__cuda_sm10x_tcgen05_guardrail_trap_unallocated_columns_being_dealloced)
$__internal_2_$__cuda_sm10x_tcgen05_guardrail_trap_unallocated_columns_being_dealloced:
[----:B------:R-:W-:Y:S05]  /*9b70*/  BPT.TRAP 0x1 ;  /* 0x000000040000795c */ /* 0x000fea0000300000 */
[----:B------:R-:W-:-:S04]  /*9b80*/  HFMA2 R3, -RZ, RZ, 0, 0 ;  /* 0x00000000ff037431 */ /* 0x000fc800000001ff */
[----:B------:R-:W-:Y:S05]  /*9b90*/  RET.REL.NODEC R2 `(_ZN7cutlass13device_kernelINS_4gemm6kernel13GemmUniversalIN4cute5tupleIJiiiiEEENS1_10collective13CollectiveMmaINS1_35MainloopSm100TmaUmmaWarpSpecializedILi12ELi2ELi4ENS5_IJNS4_1CILi2EEENSA_ILi1EEESC_EEEEENS5_IJNSA_ILi64EEENSA_ILi192EEENSA_ILi32EEEEEENS_10bfloat16_tENS5_IJlSC_lEEESJ_SK_NS4_8TiledMMAINS4_8MMA_AtomIJNS4_20SM100_MMA_F16BF16_SSISJ_SJ_fLi64ELi192ELNS4_4UMMA5MajorE0ELSP_0ELNSO_7ScaleInE0ELSQ_0EEEEEENS4_6LayoutINS5_IJSC_SC_SC_EEENS5_IJNSA_ILi0EEESV_SV_EEEEENS5_IJNS4_10UnderscoreESY_SY_EEEEENS4_13SM90_TMA_LOADENS4_14ComposedLayoutINS4_7SwizzleILi2ELi4ELi3EEENS4_18smem_ptr_flag_bitsILi16EEENST_INS5_IJNSA_ILi8EEESH_EEENS5_IJSH_SC_EEEEEEEvNS4_8identityENS4_23SM90_TMA_LOAD_MULTICASTES1B_vS1C_EENS_8epilogue10collective18CollectiveEpilogueINS1F_23Sm100TmaWarpSpecializedILi3ELi2ELi32ELb1ELb0EEEJSI_NS5_IJNST_ISF_SC_EES1K_EEESJ_SK_SJ_SK_NS1F_6fusion15FusionCallbacksIS1J_NS1M_17LinearCombinationISJ_fSJ_fLNS_15FloatRoundStyleE2EEESI_S1L_JEEENS4_5SM1004TMEM4LOAD26SM100_TMEM_LOAD_16dp256b8xES11_NS12_INS13_ILi3ELi4ELi3EEES16_NST_INS5_IJS17_SF_EEENS5_IJSF_SC_EEEEEEENS4_17SM75_U32x4_LDSM_NENS4_14SM90_TMA_STOREES20_NS4_17SM90_U32x4_STSM_NENS4_39AutoVectorizingCopyWithAssumedAlignmentILi128EEEEEEvvEEEEvNT_6ParamsE) ;  /* 0xffffff6402187950 */ /* 0x000fea0003c3ffff */
.L_x_194:
[----:B------:R-:W-:-:S00]  /*9ba0*/  BRA `(.L_x_194) ;  /* 0xfffffffc00fc7947 */ /* 0x000fc0000383ffff */
[----:B------:R-:W-:-:S00]  /*9bb0*/  NOP ;  /* 0x0000000000007918 */ /* 0x000fc00000000000 */
        /* <DEDUP_REMOVED lines=12> */
.L_x_195:


//--------------------- .nv.global.init           --------------------------
	.section	.nv.global.init,"aw",@progbits
.nv.global.init:
	.type		$str$27,@object
	.size		$str$27,($str$28 - $str$27)
$str$27:
        /*0000*/ 	.byte	0x28, 0x61, 0x64, 0x64, 0x72, 0x65, 0x73, 0x73, 0x20, 0x26, 0x20, 0x6d, 0x61, 0x73, 0x6b, 0x29
        /*0010*/ 	.byte	0x20, 0x3d, 0x3d, 0x20, 0x30, 0x00
	.type		$str$28,@object
	.size		$str$28,($str$26 - $str$28)
$str$28:
        /*0016*/ 	.byte	0x2f, 0x74, 0x6d, 0x70, 0x2f, 0x63, 0x75, 0x74, 0x6c, 0x61, 0x73, 0x73, 0x5f, 0x73, 0x77, 0x65
        /*0026*/ 	.byte	0x65, 0x70, 0x5f, 0x73, 0x72, 0x63, 0x2f, 0x69, 0x6e, 0x63, 0x6c, 0x75, 0x64, 0x65, 0x2f, 0x63
        /*0036*/ 	.byte	0x75, 0x74, 0x65, 0x2f, 0x70, 0x6f, 0x69, 0x6e, 0x74, 0x65, 0x72, 0x5f, 0x66, 0x6c, 0x61, 0x67
        /*0046*/ 	.byte	0x67, 0x65, 0x64, 0x2e, 0x68, 0x70, 0x70, 0x00
	.type		$str$26,@object
	.size		$str$26,($str$25 - $str$26)
$str$26:
        /*004e*/ 	.byte	0x2f, 0x74, 0x6d, 0x70, 0x2f, 0x63, 0x75, 0x74, 0x6c, 0x61, 0x73, 0x73, 0x5f, 0x73, 0x77, 0x65
        /*005e*/ 	.byte	0x65, 0x70, 0x5f, 0x73, 0x72, 0x63, 0x2f, 0x69, 0x6e, 0x63, 0x6c, 0x75, 0x64, 0x65, 0x2f, 0x63
        /*006e*/ 	.byte	0x75, 0x74, 0x65, 0x2f, 0x61, 0x74, 0x6f, 0x6d, 0x2f, 0x63, 0x6f, 0x70, 0x79, 0x5f, 0x74, 0x72
        /*007e*/ 	.byte	0x61, 0x69, 0x74, 0x73, 0x5f, 0x73, 0x6d, 0x31, 0x30, 0x30, 0x2e, 0x68, 0x70, 0x70, 0x00
	.type		$str$25,@object
	.size		$str$25,(__unnamed_1 - $str$25)
$str$25:
        /*008d*/ 	.byte	0x28, 0x28, 0x75, 0x69, 0x6e, 0x74, 0x33, 0x32, 0x5f, 0x74, 0x28, 0x74, 0x68, 0x72, 0x65, 0x61
        /*009d*/ 	.byte	0x64, 0x49, 0x64, 0x78, 0x2e, 0x78, 0x29, 0x20, 0x2f, 0x20, 0x33, 0x32, 0x29, 0x20, 0x25, 0x20
        /*00ad*/ 	.byte	0x34, 0x29, 0x20, 0x3d, 0x3d, 0x20, 0x28, 0x28, 0x28, 0x74, 0x6d, 0x65, 0x6d, 0x5f, 0x61, 0x64
        /*00bd*/ 	.byte	0x64, 0x72, 0x20, 0x3e, 0x3e, 0x20, 0x31, 0x36, 0x29, 0x20, 0x2f, 0x20, 0x33, 0x32, 0x29, 0x20
        /*00cd*/ 	.byte	0x25, 0x20, 0x34, 0x29, 0x00
	.type		__unnamed_1,@object
	.size		__unnamed_1,(__unnamed_2 - __unnamed_1)
__unnamed_1:
        /*00d2*/ 	.byte	0x61, 0x75, 0x74, 0x6f, 0x20, 0x63, 0x75, 0x74, 0x65, 0x3a, 0x3a, 0x61, 0x73, 0x5f, 0x70, 0x6f
        /* <DEDUP_REMOVED lines=24> */
        /*0262*/ 	.byte	0x30, 0x39, 0x36, 0x3e, 0x3e, 0x3e, 0x3e, 0x5d, 0x00
	.type		__unnamed_2,@object
	.size		__unnamed_2,(.L_2 - __unnamed_2)
__unnamed_2:
        /* <DEDUP_REMOVED lines=46> */
        /*054b*/ 	.byte	0x75, 0x74, 0x65, 0x3a, 0x3a, 0x43, 0x3c, 0x30, 0x3e, 0x3e, 0x3e, 0x3e, 0x5d, 0x00
.L_2:


//--------------------- .nv.shared._ZN7cutlass13device_kernelINS_4gemm6kernel13GemmUniversalIN4cute5tupleIJiiiiEEENS1_10collective13CollectiveMmaINS1_35MainloopSm100TmaUmmaWarpSpecializedILi12ELi2ELi4ENS5_IJNS4_1CILi2EEENSA_ILi1EEESC_EEEEENS5_IJNSA_ILi64EEENSA_ILi192EEENSA_ILi32EEEEEENS_10bfloat16_tENS5_IJlSC_lEEESJ_SK_NS4_8TiledMMAINS4_8MMA_AtomIJNS4_20SM100_MMA_F16BF16_SSISJ_SJ_fLi64ELi192ELNS4_4UMMA5MajorE0ELSP_0ELNSO_7ScaleInE0ELSQ_0EEEEEENS4_6LayoutINS5_IJSC_SC_SC_EEENS5_IJNSA_ILi0EEESV_SV_EEEEENS5_IJNS4_10UnderscoreESY_SY_EEEEENS4_13SM90_TMA_LOADENS4_14ComposedLayoutINS4_7SwizzleILi2ELi4ELi3EEENS4_18smem_ptr_flag_bitsILi16EEENST_INS5_IJNSA_ILi8EEESH_EEENS5_IJSH_SC_EEEEEEEvNS4_8identityENS4_23SM90_TMA_LOAD_MULTICASTES1B_vS1C_EENS_8epilogue10collective18CollectiveEpilogueINS1F_23Sm100TmaWarpSpecializedILi3ELi2ELi32ELb1ELb0EEEJSI_NS5_IJNST_ISF_SC_EES1K_EEESJ_SK_SJ_SK_NS1F_6fusion15FusionCallbacksIS1J_NS1M_17LinearCombinationISJ_fSJ_fLNS_15FloatRoundStyleE2EEESI_S1L_JEEENS4_5SM1004TMEM4LOAD26SM100_TMEM_LOAD_16dp256b8xES11_NS12_INS13_ILi3ELi4ELi3EEES16_NST_INS5_IJS17_SF_EEENS5_IJSF_SC_EEEEEEENS4_17SM75_U32x4_LDSM_NENS4_14SM90_TMA_STOREES20_NS4_17SM90_U32x4_STSM_NENS4_39AutoVectorizingCopyWithAssumedAlignmentILi128EEEEEEvvEEEEvNT_6ParamsE --------------------------
	.section	.nv.shared._ZN7cutlass13device_kernelINS_4gemm6kernel13GemmUniversalIN4cute5tupleIJiiiiEEENS1_10collective13CollectiveMmaINS1_35MainloopSm100TmaUmmaWarpSpecializedILi12ELi2ELi4ENS5_IJNS4_1CILi2EEENSA_ILi1EEESC_EEEEENS5_IJNSA_ILi64EEENSA_ILi192EEENSA_ILi32EEEEEENS_10bfloat16_tENS5_IJlSC_lEEESJ_SK_NS4_8TiledMMAINS4_8MMA_AtomIJNS4_20SM100_MMA_F16BF16_SSISJ_SJ_fLi64ELi192ELNS4_4UMMA5MajorE0ELSP_0ELNSO_7ScaleInE0ELSQ_0EEEEEENS4_6LayoutINS5_IJSC_SC_SC_EEENS5_IJNSA_ILi0EEESV_SV_EEEEENS5_IJNS4_10UnderscoreESY_SY_EEEEENS4_13SM90_TMA_LOADENS4_14ComposedLayoutINS4_7SwizzleILi2ELi4ELi3EEENS4_18smem_ptr_flag_bitsILi16EEENST_INS5_IJNSA_ILi8EEESH_EEENS5_IJSH_SC_EEEEEEEvNS4_8identityENS4_23SM90_TMA_LOAD_MULTICASTES1B_vS1C_EENS_8epilogue10collective18CollectiveEpilogueINS1F_23Sm100TmaWarpSpecializedILi3ELi2ELi32ELb1ELb0EEEJSI_NS5_IJNST_ISF_SC_EES1K_EEESJ_SK_SJ_SK_NS1F_6fusion15FusionCallbacksIS1J_NS1M_17LinearCombinationISJ_fSJ_fLNS_15FloatRoundStyleE2EEESI_S1L_JEEENS4_5SM1004TMEM4LOAD26SM100_TMEM_LOAD_16dp256b8xES11_NS12_INS13_ILi3ELi4ELi3EEES16_NST_INS5_IJS17_SF_EEENS5_IJSF_SC_EEEEEEENS4_17SM75_U32x4_LDSM_NENS4_14SM90_TMA_STOREES20_NS4_17SM90_U32x4_STSM_NENS4_39AutoVectorizingCopyWithAssumedAlignmentILi128EEEEEEvvEEEEvNT_6ParamsE,"aw",@nobits
	.sectionflags	@""
	.align	16
	.zero		1024


//--------------------- .nv.shared.reserved.0     --------------------------
	.section	.nv.shared.reserved.0,"aw",@nobits
	.weak		__nv_reservedSMEM_offset_0_alias
	.size		__nv_reservedSMEM_offset_0_alias, 0, 64
	.other		__nv_reservedSMEM_offset_0_alias,@"STO_CUDA_RESERVED_SHARED STV_DEFAULT"
__nv_reservedSMEM_offset_0_alias:
	.zero		0
.nv.shared.reserved.0:
	.zero		64
	.weak		__nv_reservedSMEM_tcgen05_partition
	.type		__nv_reservedSMEM_tcgen05_partition,@object
	.size		__nv_reservedSMEM_tcgen05_partition,(.L_0 - __nv_reservedSMEM_tcgen05_partition)
__nv_reservedSMEM_tcgen05_partition:
	.zero		32
.L_0:


//--------------------- .nv.global                --------------------------
	.section	.nv.global,"aw",@nobits
.nv.global:
	.type		_ZN40_INTERNAL_70bb7ed4_4_k_cu_aa98a39e_100764cute1_E,@object
	.size		_ZN40_INTERNAL_70bb7ed4_4_k_cu_aa98a39e_100764cute1_E,(_ZN40_INTERNAL_70bb7ed4_4_k_cu_aa98a39e_100764cuda3std3__45__cpo6cbeginE - _ZN40_INTERNAL_70bb7ed4_4_k_cu_aa98a39e_100764cute1_E)
_ZN40_INTERNAL_70bb7ed4_4_k_cu_aa98a39e_100764cute1_E:
	.zero		1
	.type		_ZN40_INTERNAL_70bb7ed4_4_k_cu_aa98a39e_100764cuda3std3__45__cpo6cbeginE,@object
	.size		_ZN40_INTERNAL_70bb7ed4_4_k_cu_aa98a39e_100764cuda3std3__45__cpo6cbeginE,(_ZN40_INTERNAL_70bb7ed4_4_k_cu_aa98a39e_100764cuda3std3__48in_placeE - _ZN40_INTERNAL_70bb7ed4_4_k_cu_aa98a39e_100764cuda3std3__45__cpo6cbeginE)
_ZN40_INTERNAL_70bb7ed4_4_k_cu_aa98a39e_100764cuda3std3__45__cpo6cbeginE:
	.zero		1
	.type		_ZN40_INTERNAL_70bb7ed4_4_k_cu_aa98a39e_100764cuda3std3__48in_placeE,@object
	.size		_ZN40_INTERNAL_70bb7ed4_4_k_cu_aa98a39e_100764cuda3std3__48in_placeE,(_ZN40_INTERNAL_70bb7ed4_4_k_cu_aa98a39e_100764cuda3std6ranges3__45__cpo9iter_moveE - _ZN40_INTERNAL_70bb7ed4_4_k_cu_aa98a39e_100764cuda3std3__48in_placeE)
_ZN40_INTERNAL_70bb7ed4_4_k_cu_aa98a39e_100764cuda3std3__48in_placeE:
	.zero		1
	.type		_ZN40_INTERNAL_70bb7ed4_4_k_cu_aa98a39e_100764cuda3std6ranges3__45__cpo9iter_moveE,@object
	.size		_ZN40_INTERNAL_70bb7ed4_4_k_cu_aa98a39e_100764cuda3std6ranges3__45__cpo9iter_moveE,(_ZN40_INTERNAL_70bb7ed4_4_k_cu_aa98a39e_100764cuda3std3__45__cpo5beginE - _ZN40_INTERNAL_70bb7ed4_4_k_cu_aa98a39e_100764cuda3std6ranges3__45__cpo9iter_moveE)
_ZN40_INTERNAL_70bb7ed4_4_k_cu_aa98a39e_100764cuda3std6ranges3__45__cpo9iter_moveE:
	.zero		1
	.type		_ZN40_INTERNAL_70bb7ed4_4_k_cu_aa98a39e_100764cuda3std3__45__cpo5beginE,@object
	.size		_ZN40_INTERNAL_70bb7ed4_4_k_cu_aa98a39e_100764cuda3std3__45__cpo5beginE,(_ZN40_INTERNAL_70bb7ed4_4_k_cu_aa98a39e_100764cuda3std3__442_GLOBAL__N__70bb7ed4_4_k_cu_aa98a39e_100766ignoreE - _ZN40_INTERNAL_70bb7ed4_4_k_cu_aa98a39e_100764cuda3std3__45__cpo5beginE)
_ZN40_INTERNAL_70bb7ed4_4_k_cu_aa98a39e_100764cuda3std3__45__cpo5beginE:
	.zero		1
	.type		_ZN40_INTERNAL_70bb7ed4_4_k_cu_aa98a39e_100764cuda3std3__442_GLOBAL__N__70bb7ed4_4_k_cu_aa98a39e_100766ignoreE,@object
	.size		_ZN40_INTERNAL_70bb7ed4_4_k_cu_aa98a39e_100764cuda3std3__442_GLOBAL__N__70bb7ed4_4_k_cu_aa98a39e_100766ignoreE,(_ZN40_INTERNAL_70bb7ed4_4_k_cu_aa98a39e_100764cute7productE - _ZN40_INTERNAL_70bb7ed4_4_k_cu_aa98a39e_100764cuda3std3__442_GLOBAL__N__70bb7ed4_4_k_cu_aa98a39e_100766ignoreE)
_ZN40_INTERNAL_70bb7ed4_4_k_cu_aa98a39e_100764cuda3std3__442_GLOBAL__N__70bb7ed4_4_k_cu_aa98a39e_100766ignoreE:
	.zero		1
	.type		_ZN40_INTERNAL_70bb7ed4_4_k_cu_aa98a39e_100764cute7productE,@object
	.size		_ZN40_INTERNAL_70bb7ed4_4_k_cu_aa98a39e_100764cute7productE,(_ZN40_INTERNAL_70bb7ed4_4_k_cu_aa98a39e_100764cuda3std3__45__cpo3endE - _ZN40_INTERNAL_70bb7ed4_4_k_cu_aa98a39e_100764cute7productE)
_ZN40_INTERNAL_70bb7ed4_4_k_cu_aa98a39e_100764cute7productE:
	.zero		1
	.type		_ZN40_INTERNAL_70bb7ed4_4_k_cu_aa98a39e_100764cuda3std3__45__cpo3endE,@object
	.size		_ZN40_INTERNAL_70bb7ed4_4_k_cu_aa98a39e_100764cuda3std3__45__cpo3endE,(_ZN40_INTERNAL_70bb7ed4_4_k_cu_aa98a39e_100764cuda3std3__419piecewise_constructE - _ZN40_INTERNAL_70bb7ed4_4_k_cu_aa98a39e_100764cuda3std3__45__cpo3endE)
_ZN40_INTERNAL_70bb7ed4_4_k_cu_aa98a39e_100764cuda3std3__45__cpo3endE:
	.zero		1
	.type		_ZN40_INTERNAL_70bb7ed4_4_k_cu_aa98a39e_100764cuda3std3__419piecewise_constructE,@object
	.size		_ZN40_INTERNAL_70bb7ed4_4_k_cu_aa98a39e_100764cuda3std3__419piecewise_constructE,(_ZN40_INTERNAL_70bb7ed4_4_k_cu_aa98a39e_100764cuda3std3__45__cpo4cendE - _ZN40_INTERNAL_70bb7ed4_4_k_cu_aa98a39e_100764cuda3std3__419piecewise_constructE)
_ZN40_INTERNAL_70bb7ed4_4_k_cu_aa98a39e_100764cuda3std3__419piecewise_constructE:
	.zero		1
	.type		_ZN40_INTERNAL_70bb7ed4_4_k_cu_aa98a39e_100764cuda3std3__45__cpo4cendE,@object
	.size		_ZN40_INTERNAL_70bb7ed4_4_k_cu_aa98a39e_100764cuda3std3__45__cpo4cendE,(_ZN40_INTERNAL_70bb7ed4_4_k_cu_aa98a39e_100764cuda3std6ranges3__45__cpo4swapE - _ZN40_INTERNAL_70bb7ed4_4_k_cu_aa98a39e_100764cuda3std3__45__cpo4cendE)
_ZN40_INTERNAL_70bb7ed4_4_k_cu_aa98a39e_100764cuda3std3__45__cpo4cendE:
	.zero		1
	.type		_ZN40_INTERNAL_70bb7ed4_4_k_cu_aa98a39e_100764cuda3std6ranges3__45__cpo4swapE,@object
	.size		_ZN40_INTERNAL_70bb7ed4_4_k_cu_aa98a39e_100764cuda3std6ranges3__45__cpo4swapE,(.L_10 - _ZN40_INTERNAL_70bb7ed4_4_k_cu_aa98a39e_100764cuda3std6ranges3__45__cpo4swapE)
_ZN40_INTERNAL_70bb7ed4_4_k_cu_aa98a39e_100764cuda3std6ranges3__45__cpo4swapE:
	.zero		1
.L_10:


//--------------------- .nv.constant0._ZN7cutlass13device_kernelINS_4gemm6kernel13GemmUniversalIN4cute5tupleIJiiiiEEENS1_10collective13CollectiveMmaINS1_35MainloopSm100TmaUmmaWarpSpecializedILi12ELi2ELi4ENS5_IJNS4_1CILi2EEENSA_ILi1EEESC_EEEEENS5_IJNSA_ILi64EEENSA_ILi192EEENSA_ILi32EEEEEENS_10bfloat16_tENS5_IJlSC_lEEESJ_SK_NS4_8TiledMMAINS4_8MMA_AtomIJNS4_20SM100_MMA_F16BF16_SSISJ_SJ_fLi64ELi192ELNS4_4UMMA5MajorE0ELSP_0ELNSO_7ScaleInE0ELSQ_0EEEEEENS4_6LayoutINS5_IJSC_SC_SC_EEENS5_IJNSA_ILi0EEESV_SV_EEEEENS5_IJNS4_10UnderscoreESY_SY_EEEEENS4_13SM90_TMA_LOADENS4_14ComposedLayoutINS4_7SwizzleILi2ELi4ELi3EEENS4_18smem_ptr_flag_bitsILi16EEENST_INS5_IJNSA_ILi8EEESH_EEENS5_IJSH_SC_EEEEEEEvNS4_8identityENS4_23SM90_TMA_LOAD_MULTICASTES1B_vS1C_EENS_8epilogue10collective18CollectiveEpilogueINS1F_23Sm100TmaWarpSpecializedILi3ELi2ELi32ELb1ELb0EEEJSI_NS5_IJNST_ISF_SC_EES1K_EEESJ_SK_SJ_SK_NS1F_6fusion15FusionCallbacksIS1J_NS1M_17LinearCombinationISJ_fSJ_fLNS_15FloatRoundStyleE2EEESI_S1L_JEEENS4_5SM1004TMEM4LOAD26SM100_TMEM_LOAD_16dp256b8xES11_NS12_INS13_ILi3ELi4ELi3EEES16_NST_INS5_IJS17_SF_EEENS5_IJSF_SC_EEEEEEENS4_17SM75_U32x4_LDSM_NENS4_14SM90_TMA_STOREES20_NS4_17SM90_U32x4_STSM_NENS4_39AutoVectorizingCopyWithAssumedAlignmentILi128EEEEEEvvEEEEvNT_6ParamsE --------------------------
	.section	.nv.constant0._ZN7cutlass13device_kernelINS_4gemm6kernel13GemmUniversalIN4cute5tupleIJiiiiEEENS1_10collective13CollectiveMmaINS1_35MainloopSm100TmaUmmaWarpSpecializedILi12ELi2ELi4ENS5_IJNS4_1CILi2EEENSA_ILi1EEESC_EEEEENS5_IJNSA_ILi64EEENSA_ILi192EEENSA_ILi32EEEEEENS_10bfloat16_tENS5_IJlSC_lEEESJ_SK_NS4_8TiledMMAINS4_8MMA_AtomIJNS4_20SM100_MMA_F16BF16_SSISJ_SJ_fLi64ELi192ELNS4_4UMMA5MajorE0ELSP_0ELNSO_7ScaleInE0ELSQ_0EEEEEENS4_6LayoutINS5_IJSC_SC_SC_EEENS5_IJNSA_ILi0EEESV_SV_EEEEENS5_IJNS4_10UnderscoreESY_SY_EEEEENS4_13SM90_TMA_LOADENS4_14ComposedLayoutINS4_7SwizzleILi2ELi4ELi3EEENS4_18smem_ptr_flag_bitsILi16EEENST_INS5_IJNSA_ILi8EEESH_EEENS5_IJSH_SC_EEEEEEEvNS4_8identityENS4_23SM90_TMA_LOAD_MULTICASTES1B_vS1C_EENS_8epilogue10collective18CollectiveEpilogueINS1F_23Sm100TmaWarpSpecializedILi3ELi2ELi32ELb1ELb0EEEJSI_NS5_IJNST_ISF_SC_EES1K_EEESJ_SK_SJ_SK_NS1F_6fusion15FusionCallbacksIS1J_NS1M_17LinearCombinationISJ_fSJ_fLNS_15FloatRoundStyleE2EEESI_S1L_JEEENS4_5SM1004TMEM4LOAD26SM100_TMEM_LOAD_16dp256b8xES11_NS12_INS13_ILi3ELi4ELi3EEES16_NST_INS5_IJS17_SF_EEENS5_IJSF_SC_EEEEEEENS4_17SM75_U32x4_LDSM_NENS4_14SM90_TMA_STOREES20_NS4_17SM90_U32x4_STSM_NENS4_39AutoVectorizingCopyWithAssumedAlignmentILi128EEEEEEvvEEEEvNT_6ParamsE,"a",@progbits
	.sectionflags	@""
	.align	4
.nv.constant0._ZN7cutlass13device_kernelINS_4gemm6kernel13GemmUniversalIN4cute5tupleIJiiiiEEENS1_10collective13CollectiveMmaINS1_35MainloopSm100TmaUmmaWarpSpecializedILi12ELi2ELi4ENS5_IJNS4_1CILi2EEENSA_ILi1EEESC_EEEEENS5_IJNSA_ILi64EEENSA_ILi192EEENSA_ILi32EEEEEENS_10bfloat16_tENS5_IJlSC_lEEESJ_SK_NS4_8TiledMMAINS4_8MMA_AtomIJNS4_20SM100_MMA_F16BF16_SSISJ_SJ_fLi64ELi192ELNS4_4UMMA5MajorE0ELSP_0ELNSO_7ScaleInE0ELSQ_0EEEEEENS4_6LayoutINS5_IJSC_SC_SC_EEENS5_IJNSA_ILi0EEESV_SV_EEEEENS5_IJNS4_10UnderscoreESY_SY_EEEEENS4_13SM90_TMA_LOADENS4_14ComposedLayoutINS4_7SwizzleILi2ELi4ELi3EEENS4_18smem_ptr_flag_bitsILi16EEENST_INS5_IJNSA_ILi8EEESH_EEENS5_IJSH_SC_EEEEEEEvNS4_8identityENS4_23SM90_TMA_LOAD_MULTICASTES1B_vS1C_EENS_8epilogue10collective18CollectiveEpilogueINS1F_23Sm100TmaWarpSpecializedILi3ELi2ELi32ELb1ELb0EEEJSI_NS5_IJNST_ISF_SC_EES1K_EEESJ_SK_SJ_SK_NS1F_6fusion15FusionCallbacksIS1J_NS1M_17LinearCombinationISJ_fSJ_fLNS_15FloatRoundStyleE2EEESI_S1L_JEEENS4_5SM1004TMEM4LOAD26SM100_TMEM_LOAD_16dp256b8xES11_NS12_INS13_ILi3ELi4ELi3EEES16_NST_INS5_IJS17_SF_EEENS5_IJSF_SC_EEEEEEENS4_17SM75_U32x4_LDSM_NENS4_14SM90_TMA_STOREES20_NS4_17SM90_U32x4_STSM_NENS4_39AutoVectorizingCopyWithAssumedAlignmentILi128EEEEEEvvEEEEvNT_6ParamsE:
	.zero		2944


//--------------------- SYMBOLS --------------------------

	.type		.nv.reservedSmem.offset0,@object
	.size		.nv.reservedSmem.offset0,0x4
	.type		.nv.reservedSmem.cap,@object
	.size		.nv.reservedSmem.cap,0x4
	.type		__assertfail,@function
